//
// Generated by NVIDIA NVVM Compiler
//
// Compiler Build ID: CL-36424714
// Cuda compilation tools, release 13.0, V13.0.88
// Based on NVVM 20.0.0
//

.version 9.0
.target sm_100
.address_size 64

	// .globl	_Z15sgemm_cuda_corePKfS0_Pfi

.visible .entry _Z15sgemm_cuda_corePKfS0_Pfi(
	.param .u64 .ptr .align 1 _Z15sgemm_cuda_corePKfS0_Pfi_param_0,
	.param .u64 .ptr .align 1 _Z15sgemm_cuda_corePKfS0_Pfi_param_1,
	.param .u64 .ptr .align 1 _Z15sgemm_cuda_corePKfS0_Pfi_param_2,
	.param .u32 _Z15sgemm_cuda_corePKfS0_Pfi_param_3
)
{
	.reg .pred 	%p<6>;
	.reg .b32 	%r<35>;
	.reg .b32 	%f<65>;
	.reg .b64 	%rd<70>;

	ld.param.u64 	%rd25, [_Z15sgemm_cuda_corePKfS0_Pfi_param_0];
	ld.param.u64 	%rd26, [_Z15sgemm_cuda_corePKfS0_Pfi_param_1];
	ld.param.u32 	%r19, [_Z15sgemm_cuda_corePKfS0_Pfi_param_3];
	cvta.to.global.u64 	%rd1, %rd26;
	cvta.to.global.u64 	%rd2, %rd25;
	mov.u32 	%r20, %ctaid.y;
	mov.u32 	%r21, %ntid.y;
	mov.u32 	%r22, %tid.y;
	mad.lo.s32 	%r1, %r20, %r21, %r22;
	mov.u32 	%r23, %ctaid.x;
	mov.u32 	%r24, %ntid.x;
	mov.u32 	%r25, %tid.x;
	mad.lo.s32 	%r2, %r23, %r24, %r25;
	max.s32 	%r26, %r1, %r2;
	setp.ge.s32 	%p1, %r26, %r19;
	@%p1 bra 	$L__BB0_8;
	mul.lo.s32 	%r3, %r19, %r1;
	and.b32  	%r4, %r19, 15;
	setp.lt.u32 	%p2, %r19, 16;
	mov.f32 	%f64, 0f00000000;
	mov.b32 	%r32, 0;
	@%p2 bra 	$L__BB0_4;
	and.b32  	%r32, %r19, 2147483632;
	neg.s32 	%r31, %r32;
	mul.wide.s32 	%rd27, %r19, 4;
	add.s64 	%rd3, %rd1, %rd27;
	shl.b32 	%r7, %r19, 4;
	mul.wide.s32 	%rd28, %r19, 8;
	add.s64 	%rd4, %rd1, %rd28;
	mul.wide.s32 	%rd29, %r19, 12;
	add.s64 	%rd5, %rd1, %rd29;
	mul.wide.s32 	%rd30, %r19, 16;
	add.s64 	%rd6, %rd1, %rd30;
	mul.wide.s32 	%rd31, %r19, 20;
	add.s64 	%rd7, %rd1, %rd31;
	mul.wide.s32 	%rd32, %r19, 24;
	add.s64 	%rd8, %rd1, %rd32;
	mul.wide.s32 	%rd33, %r19, 28;
	add.s64 	%rd9, %rd1, %rd33;
	mul.wide.s32 	%rd34, %r19, 32;
	add.s64 	%rd10, %rd1, %rd34;
	mul.wide.s32 	%rd35, %r19, 36;
	add.s64 	%rd11, %rd1, %rd35;
	mul.wide.s32 	%rd36, %r19, 40;
	add.s64 	%rd12, %rd1, %rd36;
	mul.wide.s32 	%rd37, %r19, 44;
	add.s64 	%rd13, %rd1, %rd37;
	mul.wide.s32 	%rd38, %r19, 48;
	add.s64 	%rd14, %rd1, %rd38;
	mul.wide.s32 	%rd39, %r19, 52;
	add.s64 	%rd15, %rd1, %rd39;
	mul.wide.s32 	%rd40, %r19, 56;
	add.s64 	%rd16, %rd1, %rd40;
	mul.wide.s32 	%rd41, %r19, 60;
	add.s64 	%rd17, %rd1, %rd41;
	mul.wide.u32 	%rd42, %r3, 4;
	add.s64 	%rd43, %rd42, %rd2;
	add.s64 	%rd68, %rd43, 32;
	mov.f32 	%f64, 0f00000000;
	mov.u32 	%r30, %r2;
$L__BB0_3:
	.pragma "nounroll";
	mul.wide.s32 	%rd44, %r30, 4;
	add.s64 	%rd45, %rd3, %rd44;
	add.s64 	%rd46, %rd4, %rd44;
	add.s64 	%rd47, %rd5, %rd44;
	add.s64 	%rd48, %rd6, %rd44;
	add.s64 	%rd49, %rd7, %rd44;
	add.s64 	%rd50, %rd8, %rd44;
	add.s64 	%rd51, %rd9, %rd44;
	add.s64 	%rd52, %rd10, %rd44;
	add.s64 	%rd53, %rd11, %rd44;
	add.s64 	%rd54, %rd12, %rd44;
	add.s64 	%rd55, %rd13, %rd44;
	add.s64 	%rd56, %rd14, %rd44;
	add.s64 	%rd57, %rd15, %rd44;
	add.s64 	%rd58, %rd16, %rd44;
	add.s64 	%rd59, %rd17, %rd44;
	add.s64 	%rd60, %rd1, %rd44;
	ld.global.f32 	%f11, [%rd68+-32];
	ld.global.f32 	%f12, [%rd60];
	fma.rn.f32 	%f13, %f11, %f12, %f64;
	ld.global.f32 	%f14, [%rd68+-28];
	ld.global.f32 	%f15, [%rd45];
	fma.rn.f32 	%f16, %f14, %f15, %f13;
	ld.global.f32 	%f17, [%rd68+-24];
	ld.global.f32 	%f18, [%rd46];
	fma.rn.f32 	%f19, %f17, %f18, %f16;
	ld.global.f32 	%f20, [%rd68+-20];
	ld.global.f32 	%f21, [%rd47];
	fma.rn.f32 	%f22, %f20, %f21, %f19;
	ld.global.f32 	%f23, [%rd68+-16];
	ld.global.f32 	%f24, [%rd48];
	fma.rn.f32 	%f25, %f23, %f24, %f22;
	ld.global.f32 	%f26, [%rd68+-12];
	ld.global.f32 	%f27, [%rd49];
	fma.rn.f32 	%f28, %f26, %f27, %f25;
	ld.global.f32 	%f29, [%rd68+-8];
	ld.global.f32 	%f30, [%rd50];
	fma.rn.f32 	%f31, %f29, %f30, %f28;
	ld.global.f32 	%f32, [%rd68+-4];
	ld.global.f32 	%f33, [%rd51];
	fma.rn.f32 	%f34, %f32, %f33, %f31;
	ld.global.f32 	%f35, [%rd68];
	ld.global.f32 	%f36, [%rd52];
	fma.rn.f32 	%f37, %f35, %f36, %f34;
	ld.global.f32 	%f38, [%rd68+4];
	ld.global.f32 	%f39, [%rd53];
	fma.rn.f32 	%f40, %f38, %f39, %f37;
	ld.global.f32 	%f41, [%rd68+8];
	ld.global.f32 	%f42, [%rd54];
	fma.rn.f32 	%f43, %f41, %f42, %f40;
	ld.global.f32 	%f44, [%rd68+12];
	ld.global.f32 	%f45, [%rd55];
	fma.rn.f32 	%f46, %f44, %f45, %f43;
	ld.global.f32 	%f47, [%rd68+16];
	ld.global.f32 	%f48, [%rd56];
	fma.rn.f32 	%f49, %f47, %f48, %f46;
	ld.global.f32 	%f50, [%rd68+20];
	ld.global.f32 	%f51, [%rd57];
	fma.rn.f32 	%f52, %f50, %f51, %f49;
	ld.global.f32 	%f53, [%rd68+24];
	ld.global.f32 	%f54, [%rd58];
	fma.rn.f32 	%f55, %f53, %f54, %f52;
	ld.global.f32 	%f56, [%rd68+28];
	ld.global.f32 	%f57, [%rd59];
	fma.rn.f32 	%f64, %f56, %f57, %f55;
	add.s32 	%r31, %r31, 16;
	add.s32 	%r30, %r30, %r7;
	add.s64 	%rd68, %rd68, 64;
	setp.ne.s32 	%p3, %r31, 0;
	@%p3 bra 	$L__BB0_3;
$L__BB0_4:
	setp.eq.s32 	%p4, %r4, 0;
	@%p4 bra 	$L__BB0_7;
	mad.lo.s32 	%r34, %r32, %r19, %r2;
	add.s32 	%r28, %r32, %r3;
	mul.wide.u32 	%rd61, %r28, 4;
	add.s64 	%rd69, %rd2, %rd61;
	neg.s32 	%r33, %r4;
$L__BB0_6:
	.pragma "nounroll";
	mul.wide.s32 	%rd62, %r34, 4;
	add.s64 	%rd63, %rd1, %rd62;
	ld.global.f32 	%f58, [%rd69];
	ld.global.f32 	%f59, [%rd63];
	fma.rn.f32 	%f64, %f58, %f59, %f64;
	add.s32 	%r34, %r34, %r19;
	add.s64 	%rd69, %rd69, 4;
	add.s32 	%r33, %r33, 1;
	setp.ne.s32 	%p5, %r33, 0;
	@%p5 bra 	$L__BB0_6;
$L__BB0_7:
	ld.param.u64 	%rd67, [_Z15sgemm_cuda_corePKfS0_Pfi_param_2];
	add.s32 	%r29, %r3, %r2;
	cvta.to.global.u64 	%rd64, %rd67;
	mul.wide.s32 	%rd65, %r29, 4;
	add.s64 	%rd66, %rd64, %rd65;
	st.global.f32 	[%rd66], %f64;
$L__BB0_8:
	ret;

}
	// .globl	_Z17sgemm_tensor_corePK6__halfS1_Pfi
.visible .entry _Z17sgemm_tensor_corePK6__halfS1_Pfi(
	.param .u64 .ptr .align 1 _Z17sgemm_tensor_corePK6__halfS1_Pfi_param_0,
	.param .u64 .ptr .align 1 _Z17sgemm_tensor_corePK6__halfS1_Pfi_param_1,
	.param .u64 .ptr .align 1 _Z17sgemm_tensor_corePK6__halfS1_Pfi_param_2,
	.param .u32 _Z17sgemm_tensor_corePK6__halfS1_Pfi_param_3
)
{
	.reg .pred 	%p<13>;
	.reg .b32 	%r<149>;
	.reg .b32 	%f<205>;
	.reg .b64 	%rd<36>;

	ld.param.u64 	%rd4, [_Z17sgemm_tensor_corePK6__halfS1_Pfi_param_0];
	ld.param.u64 	%rd5, [_Z17sgemm_tensor_corePK6__halfS1_Pfi_param_1];
	ld.param.u32 	%r38, [_Z17sgemm_tensor_corePK6__halfS1_Pfi_param_3];
	cvta.to.global.u64 	%rd1, %rd5;
	cvta.to.global.u64 	%rd2, %rd4;
	mov.u32 	%r39, %ctaid.x;
	mov.u32 	%r40, %ntid.x;
	mov.u32 	%r41, %tid.x;
	mad.lo.s32 	%r42, %r39, %r40, %r41;
	shr.u32 	%r1, %r42, 5;
	mov.u32 	%r2, %ctaid.y;
	setp.lt.s32 	%p2, %r38, 1;
	mov.f32 	%f133, 0f00000000;
	mov.f32 	%f134, %f133;
	mov.f32 	%f135, %f133;
	mov.f32 	%f136, %f133;
	mov.f32 	%f137, %f133;
	mov.f32 	%f138, %f133;
	mov.f32 	%f139, %f133;
	mov.f32 	%f140, %f133;
	@%p2 bra 	$L__BB1_17;
	shl.b32 	%r44, %r1, 4;
	shl.b32 	%r3, %r2, 4;
	max.u32 	%r46, %r44, %r3;
	setp.lt.u32 	%p1, %r46, %r38;
	mul.lo.s32 	%r4, %r38, %r44;
	add.s32 	%r47, %r38, -1;
	shr.u32 	%r48, %r47, 4;
	add.s32 	%r5, %r48, 1;
	and.b32  	%r6, %r5, 3;
	setp.lt.u32 	%p3, %r38, 49;
	mov.b32 	%r145, 0;
	mov.f32 	%f133, 0f00000000;
	@%p3 bra 	$L__BB1_12;
	mad.lo.s32 	%r142, %r38, 48, %r3;
	shl.b32 	%r50, %r38, 5;
	add.s32 	%r141, %r50, %r3;
	shl.b32 	%r51, %r38, 4;
	add.s32 	%r140, %r3, %r51;
	and.b32  	%r52, %r5, 536870908;
	neg.s32 	%r138, %r52;
	mov.b32 	%r145, 0;
	mov.f32 	%f133, 0f00000000;
	not.pred 	%p4, %p1;
	mov.u32 	%r139, %r3;
	mov.u32 	%r143, %r4;
	mov.f32 	%f134, %f133;
	mov.f32 	%f135, %f133;
	mov.f32 	%f136, %f133;
	mov.f32 	%f137, %f133;
	mov.f32 	%f138, %f133;
	mov.f32 	%f139, %f133;
	mov.f32 	%f140, %f133;
$L__BB1_3:
	@%p4 bra 	$L__BB1_5;
	mul.wide.u32 	%rd6, %r143, 2;
	add.s64 	%rd7, %rd2, %rd6;
	wmma.load.a.sync.aligned.row.m16n16k16.global.f16 	{%r53, %r54, %r55, %r56, %r57, %r58, %r59, %r60}, [%rd7], %r38;
	mul.wide.u32 	%rd8, %r139, 2;
	add.s64 	%rd9, %rd1, %rd8;
	wmma.load.b.sync.aligned.row.m16n16k16.global.f16 	{%r61, %r62, %r63, %r64, %r65, %r66, %r67, %r68}, [%rd9], %r38;
	wmma.mma.sync.aligned.row.row.m16n16k16.f32.f32 {%f140, %f139, %f138, %f137, %f136, %f135, %f134, %f133}, {%r53, %r54, %r55, %r56, %r57, %r58, %r59, %r60}, {%r61, %r62, %r63, %r64, %r65, %r66, %r67, %r68}, {%f140, %f139, %f138, %f137, %f136, %f135, %f134, %f133};
$L__BB1_5:
	@%p4 bra 	$L__BB1_7;
	mul.wide.u32 	%rd10, %r143, 2;
	add.s64 	%rd11, %rd2, %rd10;
	add.s64 	%rd12, %rd11, 32;
	wmma.load.a.sync.aligned.row.m16n16k16.global.f16 	{%r69, %r70, %r71, %r72, %r73, %r74, %r75, %r76}, [%rd12], %r38;
	mul.wide.u32 	%rd13, %r140, 2;
	add.s64 	%rd14, %rd1, %rd13;
	wmma.load.b.sync.aligned.row.m16n16k16.global.f16 	{%r77, %r78, %r79, %r80, %r81, %r82, %r83, %r84}, [%rd14], %r38;
	wmma.mma.sync.aligned.row.row.m16n16k16.f32.f32 {%f140, %f139, %f138, %f137, %f136, %f135, %f134, %f133}, {%r69, %r70, %r71, %r72, %r73, %r74, %r75, %r76}, {%r77, %r78, %r79, %r80, %r81, %r82, %r83, %r84}, {%f140, %f139, %f138, %f137, %f136, %f135, %f134, %f133};
$L__BB1_7:
	@%p4 bra 	$L__BB1_9;
	mul.wide.u32 	%rd15, %r143, 2;
	add.s64 	%rd16, %rd2, %rd15;
	add.s64 	%rd17, %rd16, 64;
	wmma.load.a.sync.aligned.row.m16n16k16.global.f16 	{%r85, %r86, %r87, %r88, %r89, %r90, %r91, %r92}, [%rd17], %r38;
	mul.wide.u32 	%rd18, %r141, 2;
	add.s64 	%rd19, %rd1, %rd18;
	wmma.load.b.sync.aligned.row.m16n16k16.global.f16 	{%r93, %r94, %r95, %r96, %r97, %r98, %r99, %r100}, [%rd19], %r38;
	wmma.mma.sync.aligned.row.row.m16n16k16.f32.f32 {%f140, %f139, %f138, %f137, %f136, %f135, %f134, %f133}, {%r85, %r86, %r87, %r88, %r89, %r90, %r91, %r92}, {%r93, %r94, %r95, %r96, %r97, %r98, %r99, %r100}, {%f140, %f139, %f138, %f137, %f136, %f135, %f134, %f133};
$L__BB1_9:
	@%p4 bra 	$L__BB1_11;
	mul.wide.u32 	%rd20, %r143, 2;
	add.s64 	%rd21, %rd2, %rd20;
	add.s64 	%rd22, %rd21, 96;
	wmma.load.a.sync.aligned.row.m16n16k16.global.f16 	{%r101, %r102, %r103, %r104, %r105, %r106, %r107, %r108}, [%rd22], %r38;
	mul.wide.u32 	%rd23, %r142, 2;
	add.s64 	%rd24, %rd1, %rd23;
	wmma.load.b.sync.aligned.row.m16n16k16.global.f16 	{%r109, %r110, %r111, %r112, %r113, %r114, %r115, %r116}, [%rd24], %r38;
	wmma.mma.sync.aligned.row.row.m16n16k16.f32.f32 {%f140, %f139, %f138, %f137, %f136, %f135, %f134, %f133}, {%r101, %r102, %r103, %r104, %r105, %r106, %r107, %r108}, {%r109, %r110, %r111, %r112, %r113, %r114, %r115, %r116}, {%f140, %f139, %f138, %f137, %f136, %f135, %f134, %f133};
$L__BB1_11:
	add.s32 	%r145, %r145, 64;
	add.s32 	%r143, %r143, 64;
	shl.b32 	%r117, %r38, 6;
	add.s32 	%r142, %r142, %r117;
	add.s32 	%r141, %r141, %r117;
	add.s32 	%r140, %r140, %r117;
	add.s32 	%r139, %r139, %r117;
	add.s32 	%r138, %r138, 4;
	setp.ne.s32 	%p8, %r138, 0;
	@%p8 bra 	$L__BB1_3;
$L__BB1_12:
	setp.eq.s32 	%p9, %r6, 0;
	@%p9 bra 	$L__BB1_17;
	mad.lo.s32 	%r148, %r145, %r38, %r3;
	shl.b32 	%r27, %r38, 4;
	add.s32 	%r147, %r145, %r4;
	neg.s32 	%r146, %r6;
	not.pred 	%p10, %p1;
$L__BB1_14:
	.pragma "nounroll";
	@%p10 bra 	$L__BB1_16;
	mul.wide.u32 	%rd25, %r147, 2;
	add.s64 	%rd26, %rd2, %rd25;
	wmma.load.a.sync.aligned.row.m16n16k16.global.f16 	{%r118, %r119, %r120, %r121, %r122, %r123, %r124, %r125}, [%rd26], %r38;
	mul.wide.u32 	%rd27, %r148, 2;
	add.s64 	%rd28, %rd1, %rd27;
	wmma.load.b.sync.aligned.row.m16n16k16.global.f16 	{%r126, %r127, %r128, %r129, %r130, %r131, %r132, %r133}, [%rd28], %r38;
	wmma.mma.sync.aligned.row.row.m16n16k16.f32.f32 {%f140, %f139, %f138, %f137, %f136, %f135, %f134, %f133}, {%r118, %r119, %r120, %r121, %r122, %r123, %r124, %r125}, {%r126, %r127, %r128, %r129, %r130, %r131, %r132, %r133}, {%f140, %f139, %f138, %f137, %f136, %f135, %f134, %f133};
$L__BB1_16:
	add.s32 	%r148, %r148, %r27;
	add.s32 	%r147, %r147, 16;
	add.s32 	%r146, %r146, 1;
	setp.ne.s32 	%p11, %r146, 0;
	@%p11 bra 	$L__BB1_14;
$L__BB1_17:
	shl.b32 	%r36, %r1, 4;
	mov.u32 	%r134, %ctaid.y;
	shl.b32 	%r37, %r134, 4;
	max.s32 	%r136, %r36, %r37;
	setp.ge.s32 	%p12, %r136, %r38;
	@%p12 bra 	$L__BB1_19;
	ld.param.u64 	%rd35, [_Z17sgemm_tensor_corePK6__halfS1_Pfi_param_2];
	mul.lo.s32 	%r137, %r38, %r36;
	cvt.u64.u32 	%rd29, %r137;
	cvt.u64.u32 	%rd30, %r37;
	add.s64 	%rd31, %rd29, %rd30;
	cvta.to.global.u64 	%rd32, %rd35;
	shl.b64 	%rd33, %rd31, 2;
	add.s64 	%rd34, %rd32, %rd33;
	wmma.store.d.sync.aligned.row.m16n16k16.global.f32 	[%rd34], {%f140, %f139, %f138, %f137, %f136, %f135, %f134, %f133}, %r38;
$L__BB1_19:
	ret;

}


// ===== COMPILED SASS (sm_100) =====

	.target	sm_100

	.elftype	@"ET_EXEC"


//--------------------- .note.nv.tkinfo           --------------------------
	.section	.note.nv.tkinfo,"",@"SHT_NOTE"
	.sectionflags	@"SHF_NOTE_NV_TKINFO"
	.tkinfo
        /*0018*/ 	.word	0x00000002
        /*0030*/ 	.string	""
        /*0030*/ 	.string	"ptxas"
        /*0030*/ 	.string	"Cuda compilation tools, release 13.0, V13.0.88"
        /*0030*/ 	.string	"Build cuda_13.0.r13.0/compiler.36424714_0"
        /*0030*/ 	.string	"-arch sm_100 -m 64 "



//--------------------- .note.nv.cuinfo           --------------------------
	.section	.note.nv.cuinfo,"",@"SHT_NOTE"
	.sectionflags	@"SHF_NOTE_NV_CUINFO"
        /*0018*/ 	.short	0x0002
        /*001a*/ 	.short	0x0064
        /*001c*/ 	.short	0x0082
	.zero		2


//--------------------- .nv.info                  --------------------------
	.section	.nv.info,"",@"SHT_CUDA_INFO"
	.align	4


	//----- nvinfo : EIATTR_REGCOUNT
	.align		4
        /*0000*/ 	.byte	0x04, 0x2f
        /*0002*/ 	.short	(.L_1 - .L_0)
	.align		4
.L_0:
        /*0004*/ 	.word	index@(_Z15sgemm_cuda_corePKfS0_Pfi)
        /*0008*/ 	.word	0x00000020


	//----- nvinfo : EIATTR_FRAME_SIZE
	.align		4
.L_1:
        /*000c*/ 	.byte	0x04, 0x11
        /*000e*/ 	.short	(.L_3 - .L_2)
	.align		4
.L_2:
        /*0010*/ 	.word	index@(_Z15sgemm_cuda_corePKfS0_Pfi)
        /*0014*/ 	.word	0x00000000


	//----- nvinfo : EIATTR_REGCOUNT
	.align		4
.L_3:
        /*0018*/ 	.byte	0x04, 0x2f
        /*001a*/ 	.short	(.L_5 - .L_4)
	.align		4
.L_4:
        /*001c*/ 	.word	index@(_Z17sgemm_tensor_corePK6__halfS1_Pfi)
        /*0020*/ 	.word	0x00000020


	//----- nvinfo : EIATTR_FRAME_SIZE
	.align		4
.L_5:
        /*0024*/ 	.byte	0x04, 0x11
        /*0026*/ 	.short	(.L_7 - .L_6)
	.align		4
.L_6:
        /*0028*/ 	.word	index@(_Z17sgemm_tensor_corePK6__halfS1_Pfi)
        /*002c*/ 	.word	0x00000000


	//----- nvinfo : EIATTR_MIN_STACK_SIZE
	.align		4
.L_7:
        /*0030*/ 	.byte	0x04, 0x12
        /*0032*/ 	.short	(.L_9 - .L_8)
	.align		4
.L_8:
        /*0034*/ 	.word	index@(_Z17sgemm_tensor_corePK6__halfS1_Pfi)
        /*0038*/ 	.word	0x00000000


	//----- nvinfo : EIATTR_MIN_STACK_SIZE
	.align		4
.L_9:
        /*003c*/ 	.byte	0x04, 0x12
        /*003e*/ 	.short	(.L_11 - .L_10)
	.align		4
.L_10:
        /*0040*/ 	.word	index@(_Z15sgemm_cuda_corePKfS0_Pfi)
        /*0044*/ 	.word	0x00000000
.L_11:


//--------------------- .nv.compat                --------------------------
	.section	.nv.compat,"",@"SHT_CUDA_COMPAT_INFO"
	.align	4
        /*0000*/ 	.byte	0x02, 0x09, 0x00, 0x00, 0x02, 0x02, 0x01, 0x00, 0x02, 0x05, 0x05, 0x00, 0x03, 0x07, 0x01, 0x01
        /*0010*/ 	.byte	0x02, 0x03, 0x00, 0x00, 0x02, 0x06, 0x01, 0x00, 0x04, 0x0b, 0x08, 0x00, 0x09, 0x00, 0x00, 0x00
        /*0020*/ 	.byte	0x00, 0x00, 0x00, 0x00


//--------------------- .nv.info._Z17sgemm_tensor_corePK6__halfS1_Pfi --------------------------
	.section	.nv.info._Z17sgemm_tensor_corePK6__halfS1_Pfi,"",@"SHT_CUDA_INFO"
	.sectionflags	@""
	.align	4


	//----- nvinfo : EIATTR_CUDA_API_VERSION
	.align		4
        /*0000*/ 	.byte	0x04, 0x37
        /*0002*/ 	.short	(.L_13 - .L_12)
.L_12:
        /*0004*/ 	.word	0x00000082


	//----- nvinfo : EIATTR_KPARAM_INFO
	.align		4
.L_13:
        /*0008*/ 	.byte	0x04, 0x17
        /*000a*/ 	.short	(.L_15 - .L_14)
.L_14:
        /*000c*/ 	.word	0x00000000
        /*0010*/ 	.short	0x0003
        /*0012*/ 	.short	0x0018
        /*0014*/ 	.byte	0x00, 0xf0, 0x11, 0x00


	//----- nvinfo : EIATTR_KPARAM_INFO
	.align		4
.L_15:
        /*0018*/ 	.byte	0x04, 0x17
        /*001a*/ 	.short	(.L_17 - .L_16)
.L_16:
        /*001c*/ 	.word	0x00000000
        /*0020*/ 	.short	0x0002
        /*0022*/ 	.short	0x0010
        /*0024*/ 	.byte	0x00, 0xf5, 0x21, 0x00


	//----- nvinfo : EIATTR_KPARAM_INFO
	.align		4
.L_17:
        /*0028*/ 	.byte	0x04, 0x17
        /*002a*/ 	.short	(.L_19 - .L_18)
.L_18:
        /*002c*/ 	.word	0x00000000
        /*0030*/ 	.short	0x0001
        /*0032*/ 	.short	0x0008
        /*0034*/ 	.byte	0x00, 0xf5, 0x21, 0x00


	//----- nvinfo : EIATTR_KPARAM_INFO
	.align		4
.L_19:
        /*0038*/ 	.byte	0x04, 0x17
        /*003a*/ 	.short	(.L_21 - .L_20)
.L_20:
        /*003c*/ 	.word	0x00000000
        /*0040*/ 	.short	0x0000
        /*0042*/ 	.short	0x0000
        /*0044*/ 	.byte	0x00, 0xf5, 0x21, 0x00


	//----- nvinfo : EIATTR_SPARSE_MMA_MASK
	.align		4
.L_21:
        /*0048*/ 	.byte	0x03, 0x50
        /*004a*/ 	.short	0x0000


	//----- nvinfo : EIATTR_WMMA_USED
	.align		4
        /*004c*/ 	.byte	0x01, 0x2b
	.zero		2


	//----- nvinfo : EIATTR_MAXREG_COUNT
	.align		4
        /*0050*/ 	.byte	0x03, 0x1b
        /*0052*/ 	.short	0x00ff


	//----- nvinfo : EIATTR_MERCURY_ISA_VERSION
	.align		4
        /*0054*/ 	.byte	0x03, 0x5f
        /*0056*/ 	.short	0x0101


	//----- nvinfo : EIATTR_VRC_CTA_INIT_COUNT
	.align		4
        /*0058*/ 	.byte	0x02, 0x4a
	.zero		1
	.zero		1


	//----- nvinfo : EIATTR_EXIT_INSTR_OFFSETS
	.align		4
        /*005c*/ 	.byte	0x04, 0x1c
        /*005e*/ 	.short	(.L_23 - .L_22)


	//   ....[0]....
.L_22:
        /*0060*/ 	.word	0x00000f60


	//   ....[1]....
        /*0064*/ 	.word	0x000010b0


	//----- nvinfo : EIATTR_CRS_STACK_SIZE
	.align		4
.L_23:
        /*0068*/ 	.byte	0x04, 0x1e
        /*006a*/ 	.short	(.L_25 - .L_24)
.L_24:
        /*006c*/ 	.word	0x00000000


	//----- nvinfo : EIATTR_CBANK_PARAM_SIZE
	.align		4
.L_25:
        /*0070*/ 	.byte	0x03, 0x19
        /*0072*/ 	.short	0x001c


	//----- nvinfo : EIATTR_PARAM_CBANK
	.align		4
        /*0074*/ 	.byte	0x04, 0x0a
        /*0076*/ 	.short	(.L_27 - .L_26)
	.align		4
.L_26:
        /*0078*/ 	.word	index@(.nv.constant0._Z17sgemm_tensor_corePK6__halfS1_Pfi)
        /*007c*/ 	.short	0x0380
        /*007e*/ 	.short	0x001c


	//----- nvinfo : EIATTR_SW_WAR
	.align		4
.L_27:
        /*0080*/ 	.byte	0x04, 0x36
        /*0082*/ 	.short	(.L_29 - .L_28)
.L_28:
        /*0084*/ 	.word	0x00000008
.L_29:


//--------------------- .nv.info._Z15sgemm_cuda_corePKfS0_Pfi --------------------------
	.section	.nv.info._Z15sgemm_cuda_corePKfS0_Pfi,"",@"SHT_CUDA_INFO"
	.sectionflags	@""
	.align	4


	//----- nvinfo : EIATTR_CUDA_API_VERSION
	.align		4
        /*0000*/ 	.byte	0x04, 0x37
        /*0002*/ 	.short	(.L_31 - .L_30)
.L_30:
        /*0004*/ 	.word	0x00000082


	//----- nvinfo : EIATTR_KPARAM_INFO
	.align		4
.L_31:
        /*0008*/ 	.byte	0x04, 0x17
        /*000a*/ 	.short	(.L_33 - .L_32)
.L_32:
        /*000c*/ 	.word	0x00000000
        /*0010*/ 	.short	0x0003
        /*0012*/ 	.short	0x0018
        /*0014*/ 	.byte	0x00, 0xf0, 0x11, 0x00


	//----- nvinfo : EIATTR_KPARAM_INFO
	.align		4
.L_33:
        /*0018*/ 	.byte	0x04, 0x17
        /*001a*/ 	.short	(.L_35 - .L_34)
.L_34:
        /*001c*/ 	.word	0x00000000
        /*0020*/ 	.short	0x0002
        /*0022*/ 	.short	0x0010
        /*0024*/ 	.byte	0x00, 0xf5, 0x21, 0x00


	//----- nvinfo : EIATTR_KPARAM_INFO
	.align		4
.L_35:
        /*0028*/ 	.byte	0x04, 0x17
        /*002a*/ 	.short	(.L_37 - .L_36)
.L_36:
        /*002c*/ 	.word	0x00000000
        /*0030*/ 	.short	0x0001
        /*0032*/ 	.short	0x0008
        /*0034*/ 	.byte	0x00, 0xf5, 0x21, 0x00


	//----- nvinfo : EIATTR_KPARAM_INFO
	.align		4
.L_37:
        /*0038*/ 	.byte	0x04, 0x17
        /*003a*/ 	.short	(.L_39 - .L_38)
.L_38:
        /*003c*/ 	.word	0x00000000
        /*0040*/ 	.short	0x0000
        /*0042*/ 	.short	0x0000
        /*0044*/ 	.byte	0x00, 0xf5, 0x21, 0x00


	//----- nvinfo : EIATTR_SPARSE_MMA_MASK
	.align		4
.L_39:
        /*0048*/ 	.byte	0x03, 0x50
        /*004a*/ 	.short	0x0000


	//----- nvinfo : EIATTR_MAXREG_COUNT
	.align		4
        /*004c*/ 	.byte	0x03, 0x1b
        /*004e*/ 	.short	0x00ff


	//----- nvinfo : EIATTR_MERCURY_ISA_VERSION
	.align		4
        /*0050*/ 	.byte	0x03, 0x5f
        /*0052*/ 	.short	0x0101


	//----- nvinfo : EIATTR_VRC_CTA_INIT_COUNT
	.align		4
        /*0054*/ 	.byte	0x02, 0x4a
	.zero		1
	.zero		1


	//----- nvinfo : EIATTR_EXIT_INSTR_OFFSETS
	.align		4
        /*0058*/ 	.byte	0x04, 0x1c
        /*005a*/ 	.short	(.L_41 - .L_40)


	//   ....[0]....
.L_40:
        /*005c*/ 	.word	0x000000c0


	//   ....[1]....
        /*0060*/ 	.word	0x00000a30


	//----- nvinfo : EIATTR_CBANK_PARAM_SIZE
	.align		4
.L_41:
        /*0064*/ 	.byte	0x03, 0x19
        /*0066*/ 	.short	0x001c


	//----- nvinfo : EIATTR_PARAM_CBANK
	.align		4
        /*0068*/ 	.byte	0x04, 0x0a
        /*006a*/ 	.short	(.L_43 - .L_42)
	.align		4
.L_42:
        /*006c*/ 	.word	index@(.nv.constant0._Z15sgemm_cuda_corePKfS0_Pfi)
        /*0070*/ 	.short	0x0380
        /*0072*/ 	.short	0x001c


	//----- nvinfo : EIATTR_SW_WAR
	.align		4
.L_43:
        /*0074*/ 	.byte	0x04, 0x36
        /*0076*/ 	.short	(.L_45 - .L_44)
.L_44:
        /*0078*/ 	.word	0x00000008
.L_45:


//--------------------- .nv.callgraph             --------------------------
	.section	.nv.callgraph,"",@"SHT_CUDA_CALLGRAPH"
	.align	4
	.sectionentsize	8
	.align		4
        /*0000*/ 	.word	0x00000000
	.align		4
        /*0004*/ 	.word	0xffffffff
	.align		4
        /*0008*/ 	.word	0x00000000
	.align		4
        /*000c*/ 	.word	0xfffffffe
	.align		4
        /*0010*/ 	.word	0x00000000
	.align		4
        /*0014*/ 	.word	0xfffffffd
	.align		4
        /*0018*/ 	.word	0x00000000
	.align		4
        /*001c*/ 	.word	0xfffffffc


//--------------------- .text._Z17sgemm_tensor_corePK6__halfS1_Pfi --------------------------
	.section	.text._Z17sgemm_tensor_corePK6__halfS1_Pfi,"ax",@progbits
	.align	128
        .global         _Z17sgemm_tensor_corePK6__halfS1_Pfi
        .type           _Z17sgemm_tensor_corePK6__halfS1_Pfi,@function
        .size           _Z17sgemm_tensor_corePK6__halfS1_Pfi,(.L_x_16 - _Z17sgemm_tensor_corePK6__halfS1_Pfi)
        .other          _Z17sgemm_tensor_corePK6__halfS1_Pfi,@"STO_CUDA_ENTRY STV_DEFAULT"
_Z17sgemm_tensor_corePK6__halfS1_Pfi:
.text._Z17sgemm_tensor_corePK6__halfS1_Pfi:
[----:B------:R-:W-:Y:S01]  /*0000*/  LDC R1, c[0x0][0x37c] ;  /* 0x0000df00ff017b82 */ /* 0x000fe20000000800 */
[----:B------:R-:W0:Y:S01]  /*0010*/  LDCU UR5, c[0x0][0x398] ;  /* 0x00007300ff0577ac */ /* 0x000e220008000800 */
[----:B------:R-:W1:Y:S06]  /*0020*/  S2R R0, SR_TID.X ;  /* 0x0000000000007919 */ /* 0x000e6c0000002100 */
[----:B------:R-:W1:Y:S01]  /*0030*/  S2UR UR4, SR_CTAID.X ;  /* 0x00000000000479c3 */ /* 0x000e620000002500 */
[----:B------:R-:W-:Y:S01]  /*0040*/  CS2R R10, SRZ ;  /* 0x00000000000a7805 */ /* 0x000fe2000001ff00 */
[----:B------:R-:W2:Y:S01]  /*0050*/  LDCU.64 UR8, c[0x0][0x358] ;  /* 0x00006b00ff0877ac */ /* 0x000ea20008000a00 */
[----:B------:R-:W-:-:S02]  /*0060*/  CS2R R8, SRZ ;  /* 0x0000000000087805 */ /* 0x000fc4000001ff00 */
[----:B------:R-:W-:Y:S02]  /*0070*/  CS2R R6, SRZ ;  /* 0x0000000000067805 */ /* 0x000fe4000001ff00 */
[----:B------:R-:W-:Y:S01]  /*0080*/  CS2R R4, SRZ ;  /* 0x0000000000047805 */ /* 0x000fe2000001ff00 */
[----:B------:R-:W1:Y:S01]  /*0090*/  LDC R25, c[0x0][0x360] ;  /* 0x0000d800ff197b82 */ /* 0x000e620000000800 */
[----:B0-----:R-:W-:-:S05]  /*00a0*/  IMAD.U32 R13, RZ, RZ, UR5 ;  /* 0x00000005ff0d7e24 */ /* 0x001fca000f8e00ff */
[----:B------:R-:W-:Y:S01]  /*00b0*/  ISETP.GE.AND P0, PT, R13, 0x1, PT ;  /* 0x000000010d00780c */ /* 0x000fe20003f06270 */
[----:B-1----:R-:W-:-:S05]  /*00c0*/  IMAD R25, R25, UR4, R0 ;  /* 0x0000000419197c24 */ /* 0x002fca000f8e0200 */
[----:B------:R-:W-:-:S07]  /*00d0*/  SHF.R.U32.HI R25, RZ, 0x5, R25 ;  /* 0x00000005ff197819 */ /* 0x000fce0000011619 */
[----:B--2---:R-:W-:Y:S05]  /*00e0*/  @!P0 BRA `(.L_x_0) ;  /* 0x0000000c00888947 */ /* 0x004fea0003800000 */
[----:B------:R-:W0:Y:S01]  /*00f0*/  S2UR UR4, SR_CTAID.Y ;  /* 0x00000000000479c3 */ /* 0x000e220000002600 */
[----:B------:R-:W-:Y:S01]  /*0100*/  R2UR UR5, R13 ;  /* 0x000000000d0572ca */ /* 0x000fe200000e0000 */
[----:B------:R-:W-:Y:S01]  /*0110*/  IMAD.SHL.U32 R24, R25, 0x10, RZ ;  /* 0x0000001019187824 */ /* 0x000fe200078e00ff */
[----:B------:R-:W-:Y:S01]  /*0120*/  ISETP.GE.U32.AND P1, PT, R13, 0x31, PT ;  /* 0x000000310d00780c */ /* 0x000fe20003f26070 */
[----:B------:R-:W1:Y:S01]  /*0130*/  LDCU UR12, c[0x0][0x398] ;  /* 0x00007300ff0c77ac */ /* 0x000e620008000800 */
[----:B------:R-:W-:Y:S02]  /*0140*/  IMAD.MOV.U32 R19, RZ, RZ, RZ ;  /* 0x000000ffff137224 */ /* 0x000fe400078e00ff */
[----:B------:R-:W-:-:S07]  /*0150*/  IMAD.MOV.U32 R11, RZ, RZ, RZ ;  /* 0x000000ffff0b7224 */ /* 0x000fce00078e00ff */
[----:B------:R-:W-:-:S04]  /*0160*/  UIADD3 UR5, UPT, UPT, UR5, -0x1, URZ ;  /* 0xffffffff05057890 */ /* 0x000fc8000fffe0ff */
[----:B------:R-:W-:-:S04]  /*0170*/  ULEA.HI UR5, UR5, 0x1, URZ, 0x1c ;  /* 0x0000000105057891 */ /* 0x000fc8000f8fe0ff */
[----:B------:R-:W-:Y:S02]  /*0180*/  ULOP3.LUT UR6, UR5, 0x3, URZ, 0xc0, !UPT ;  /* 0x0000000305067892 */ /* 0x000fe4000f8ec0ff */
[----:B0-----:R-:W-:-:S06]  /*0190*/  USHF.L.U32 UR4, UR4, 0x4, URZ ;  /* 0x0000000404047899 */ /* 0x001fcc00080006ff */
[C---:B------:R-:W-:Y:S01]  /*01a0*/  VIMNMX.U32 R0, PT, PT, R24.reuse, UR4, !PT ;  /* 0x0000000418007c48 */ /* 0x040fe2000ffe0000 */
[----:B------:R-:W-:-:S03]  /*01b0*/  IMAD R24, R24, R13, RZ ;  /* 0x0000000d18187224 */ /* 0x000fc600078e02ff */
[----:B------:R-:W-:Y:S01]  /*01c0*/  ISETP.GE.U32.AND P0, PT, R0, R13, PT ;  /* 0x0000000d0000720c */ /* 0x000fe20003f06070 */
[----:B-1----:R-:W-:-:S12]  /*01d0*/  @!P1 BRA `(.L_x_1) ;  /* 0x00000008008c9947 */ /* 0x002fd80003800000 */
[----:B------:R-:W-:Y:S01]  /*01e0*/  ULOP3.LUT UR5, UR5, 0x1ffffffc, URZ, 0xc0, !UPT ;  /* 0x1ffffffc05057892 */ /* 0x000fe2000f8ec0ff */
[----:B------:R-:W-:Y:S01]  /*01f0*/  IMAD.MOV.U32 R18, RZ, RZ, 0x30 ;  /* 0x00000030ff127424 */ /* 0x000fe200078e00ff */
[----:B------:R-:W-:Y:S01]  /*0200*/  BSSY.RECONVERGENT B0, `(.L_x_1) ;  /* 0x00000a0000007945 */ /* 0x000fe20003800200 */
[C---:B------:R-:W-:Y:S01]  /*0210*/  LEA R0, R13.reuse, UR4, 0x5 ;  /* 0x000000040d007c11 */ /* 0x040fe2000f8e28ff */
[----:B------:R-:W-:Y:S01]  /*0220*/  UIADD3 UR5, UPT, UPT, -UR5, URZ, URZ ;  /* 0x000000ff05057290 */ /* 0x000fe2000fffe1ff */
[C---:B------:R-:W-:Y:S01]  /*0230*/  IMAD R18, R13.reuse, R18, UR4 ;  /* 0x000000040d127e24 */ /* 0x040fe2000f8e0212 */
[----:B------:R-:W-:Y:S01]  /*0240*/  LEA R2, R13, UR4, 0x4 ;  /* 0x000000040d027c11 */ /* 0x000fe2000f8e20ff */
[----:B------:R-:W-:Y:S01]  /*0250*/  IMAD.MOV.U32 R19, RZ, RZ, RZ ;  /* 0x000000ffff137224 */ /* 0x000fe200078e00ff */
[----:B------:R-:W-:Y:S01]  /*0260*/  CS2R R10, SRZ ;  /* 0x00000000000a7805 */ /* 0x000fe2000001ff00 */
[----:B------:R-:W-:Y:S01]  /*0270*/  IMAD.U32 R3, RZ, RZ, UR4 ;  /* 0x00000004ff037e24 */ /* 0x000fe2000f8e00ff */
[----:B------:R-:W-:Y:S01]  /*0280*/  CS2R R8, SRZ ;  /* 0x0000000000087805 */ /* 0x000fe2000001ff00 */
[----:B------:R-:W-:Y:S01]  /*0290*/  IMAD.MOV.U32 R16, RZ, RZ, R24 ;  /* 0x000000ffff107224 */ /* 0x000fe200078e0018 */
[----:B------:R-:W-:-:S02]  /*02a0*/  CS2R R6, SRZ ;  /* 0x0000000000067805 */ /* 0x000fc4000001ff00 */
[----:B------:R-:W-:Y:S01]  /*02b0*/  CS2R R4, SRZ ;  /* 0x0000000000047805 */ /* 0x000fe2000001ff00 */
[----:B------:R-:W-:Y:S01]  /*02c0*/  IMAD.U32 R17, RZ, RZ, UR5 ;  /* 0x00000005ff117e24 */ /* 0x000fe2000f8e00ff */
[----:B------:R-:W0:Y:S06]  /*02d0*/  LDCU UR7, c[0x0][0x398] ;  /* 0x00007300ff0777ac */ /* 0x000e2c0008000800 */
.L_x_6:
[----:B------:R-:W-:Y:S05]  /*02e0*/  @P0 BRA `(.L_x_2) ;  /* 0x0000000000840947 */ /* 0x000fea0003800000 */
[----:B------:R-:W1:Y:S01]  /*02f0*/  S2R R12, SR_LANEID ;  /* 0x00000000000c7919 */ /* 0x000e620000000000 */
[----:B------:R-:W2:Y:S01]  /*0300*/  LDC R21, c[0x0][0x398] ;  /* 0x0000e600ff157b82 */ /* 0x000ea20000000800 */
[----:B------:R-:W-:-:S07]  /*0310*/  IMAD.MOV.U32 R13, RZ, RZ, RZ ;  /* 0x000000ffff0d7224 */ /* 0x000fce00078e00ff */
[----:B------:R-:W3:Y:S08]  /*0320*/  LDC.64 R22, c[0x0][0x380] ;  /* 0x0000e000ff167b82 */ /* 0x000ef00000000a00 */
[----:B------:R-:W4:Y:S01]  /*0330*/  LDC.64 R14, c[0x0][0x388] ;  /* 0x0000e200ff0e7b82 */ /* 0x000f220000000a00 */
[----:B--2---:R-:W-:Y:S02]  /*0340*/  SHF.R.U32.HI R20, RZ, 0x1, R21 ;  /* 0x00000001ff147819 */ /* 0x004fe40000011615 */
[----:B-1----:R-:W-:Y:S01]  /*0350*/  SHF.R.U32.HI R27, RZ, 0x2, R12 ;  /* 0x00000002ff1b7819 */ /* 0x002fe2000001160c */
[----:B---3--:R-:W-:Y:S01]  /*0360*/  IMAD.WIDE.U32 R22, R16, 0x2, R22 ;  /* 0x0000000210167825 */ /* 0x008fe200078e0016 */
[----:B------:R-:W-:-:S05]  /*0370*/  LOP3.LUT R12, R12, 0x3, RZ, 0xc0, !PT ;  /* 0x000000030c0c7812 */ /* 0x000fca00078ec0ff */
[----:B------:R-:W-:-:S04]  /*0380*/  IMAD.WIDE.U32 R12, R27, R20, R12 ;  /* 0x000000141b0c7225 */ /* 0x000fc800078e000c */
[----:B----4-:R-:W-:Y:S01]  /*0390*/  IMAD.WIDE.U32 R14, R3, 0x2, R14 ;  /* 0x00000002030e7825 */ /* 0x010fe200078e000e */
[----:B------:R-:W-:-:S04]  /*03a0*/  LEA R22, P1, R12, R22, 0x2 ;  /* 0x000000160c167211 */ /* 0x000fc800078210ff */
[C---:B------:R-:W-:Y:S02]  /*03b0*/  LEA.HI.X R23, R12.reuse, R23, R13, 0x2, P1 ;  /* 0x000000170c177211 */ /* 0x040fe400008f140d */
[----:B------:R-:W-:Y:S01]  /*03c0*/  LEA R26, P1, R12, R14, 0x2 ;  /* 0x0000000e0c1a7211 */ /* 0x000fe200078210ff */
[----:B------:R-:W-:-:S03]  /*03d0*/  IMAD.WIDE.U32 R28, R21, 0x10, R22 ;  /* 0x00000010151c7825 */ /* 0x000fc600078e0016 */
[----:B------:R-:W-:Y:S01]  /*03e0*/  LEA.HI.X R27, R12, R15, R13, 0x2, P1 ;  /* 0x0000000f0c1b7211 */ /* 0x000fe200008f140d */
[----:B------:R-:W2:Y:S04]  /*03f0*/  LDG.E R14, desc[UR8][R22.64+0x10] ;  /* 0x00001008160e7981 */ /* 0x000ea8000c1e1900 */
[----:B------:R-:W2:Y:S04]  /*0400*/  LDG.E R13, desc[UR8][R28.64] ;  /* 0x000000081c0d7981 */ /* 0x000ea8000c1e1900 */
[----:B------:R1:W2:Y:S04]  /*0410*/  LDG.E R15, desc[UR8][R28.64+0x10] ;  /* 0x000010081c0f7981 */ /* 0x0002a8000c1e1900 */
[----:B------:R3:W2:Y:S04]  /*0420*/  LDG.E R12, desc[UR8][R22.64] ;  /* 0x00000008160c7981 */ /* 0x0006a8000c1e1900 */
[----:B------:R-:W4:Y:S01]  /*0430*/  LDG.E R20, desc[UR8][R26.64] ;  /* 0x000000081a147981 */ /* 0x000f22000c1e1900 */
[----:B-1----:R-:W-:-:S05]  /*0440*/  IMAD.WIDE.U32 R28, R21, 0x10, R26 ;  /* 0x00000010151c7825 */ /* 0x002fca00078e001a */
[----:B------:R-:W5:Y:S04]  /*0450*/  LDG.E R21, desc[UR8][R28.64] ;  /* 0x000000081c157981 */ /* 0x000f68000c1e1900 */
[----:B------:R-:W3:Y:S04]  /*0460*/  LDG.E R26, desc[UR8][R26.64+0x10] ;  /* 0x000010081a1a7981 */ /* 0x000ee8000c1e1900 */
[----:B------:R-:W2:Y:S01]  /*0470*/  LDG.E R23, desc[UR8][R28.64+0x10] ;  /* 0x000010081c177981 */ /* 0x000ea2000c1e1900 */
[----:B------:R-:W-:Y:S05]  /*0480*/  WARPSYNC.ALL ;  /* 0x0000000000007948 */ /* 0x000fea0003800000 */
[----:B----4-:R-:W-:Y:S04]  /*0490*/  MOVM.16.MT88 R20, R20 ;  /* 0x000000001414723a */ /* 0x010fe80000000000 */
[----:B-----5:R-:W1:Y:S04]  /*04a0*/  MOVM.16.MT88 R21, R21 ;  /* 0x000000001515723a */ /* 0x020e680000000000 */
[----:B---3--:R-:W-:Y:S04]  /*04b0*/  MOVM.16.MT88 R22, R26 ;  /* 0x000000001a16723a */ /* 0x008fe80000000000 */
[----:B--2---:R-:W2:Y:S01]  /*04c0*/  MOVM.16.MT88 R23, R23 ;  /* 0x000000001717723a */ /* 0x004ea20000000000 */
[C---:B-1----:R-:W-:Y:S08]  /*04d0*/  HMMA.16816.F32 R4, R12.reuse, R20, R4 ;  /* 0x000000140c04723c */ /* 0x042ff00000001804 */
[----:B--2---:R-:W-:-:S15]  /*04e0*/  HMMA.16816.F32 R8, R12, R22, R8 ;  /* 0x000000160c08723c */ /* 0x004fde0000001808 */
[----:B------:R-:W-:-:S05]  /*04f0*/  NOP ;  /* 0x0000000000007918 */ /* 0x000fca0000000000 */
.L_x_2:
        /* <DEDUP_REMOVED lines=34> */
.L_x_3:
        /* <DEDUP_REMOVED lines=34> */
.L_x_4:
        /* <DEDUP_REMOVED lines=34> */
.L_x_5:
[----:B------:R-:W-:Y:S01]  /*0b60*/  VIADD R17, R17, 0x4 ;  /* 0x0000000411117836 */ /* 0x000fe20000000000 */
[----:B------:R-:W-:Y:S01]  /*0b70*/  IADD3 R16, PT, PT, R16, 0x40, RZ ;  /* 0x0000004010107810 */ /* 0x000fe20007ffe0ff */
[----:B0-----:R-:W-:Y:S02]  /*0b80*/  IMAD.U32 R13, RZ, RZ, UR7 ;  /* 0x00000007ff0d7e24 */ /* 0x001fe4000f8e00ff */
[----:B------:R-:W-:Y:S01]  /*0b90*/  VIADD R19, R19, 0x40 ;  /* 0x0000004013137836 */ /* 0x000fe20000000000 */
[----:B------:R-:W-:Y:S01]  /*0ba0*/  ISETP.NE.AND P1, PT, R17, RZ, PT ;  /* 0x000000ff1100720c */ /* 0x000fe20003f25270 */
[C---:B------:R-:W-:Y:S02]  /*0bb0*/  IMAD R18, R13.reuse, 0x40, R18 ;  /* 0x000000400d127824 */ /* 0x040fe400078e0212 */
[C---:B------:R-:W-:Y:S02]  /*0bc0*/  IMAD R0, R13.reuse, 0x40, R0 ;  /* 0x000000400d007824 */ /* 0x040fe400078e0200 */
[----:B------:R-:W-:-:S02]  /*0bd0*/  IMAD R2, R13, 0x40, R2 ;  /* 0x000000400d027824 */ /* 0x000fc400078e0202 */
[----:B------:R-:W-:-:S06]  /*0be0*/  IMAD R3, R13, 0x40, R3 ;  /* 0x000000400d037824 */ /* 0x000fcc00078e0203 */
[----:B------:R-:W-:Y:S05]  /*0bf0*/  @P1 BRA `(.L_x_6) ;  /* 0xfffffff400b81947 */ /* 0x000fea000383ffff */
[----:B------:R-:W-:Y:S05]  /*0c00*/  BSYNC.RECONVERGENT B0 ;  /* 0x0000000000007941 */ /* 0x000fea0003800200 */
.L_x_1:
[----:B------:R-:W-:Y:S01]  /*0c10*/  UISETP.NE.AND UP0, UPT, UR6, URZ, UPT ;  /* 0x000000ff0600728c */ /* 0x000fe2000bf05270 */
[----:B------:R-:W-:Y:S08]  /*0c20*/  BSSY.RECONVERGENT B0, `(.L_x_0) ;  /* 0x000002e000007945 */ /* 0x000ff00003800200 */
[----:B------:R-:W-:Y:S05]  /*0c30*/  BRA.U !UP0, `(.L_x_7) ;  /* 0x0000000108b07547 */ /* 0x000fea000b800000 */
[----:B------:R-:W-:Y:S01]  /*0c40*/  UIADD3 UR5, UPT, UPT, -UR6, URZ, URZ ;  /* 0x000000ff06057290 */ /* 0x000fe2000fffe1ff */
[----:B------:R-:W-:Y:S02]  /*0c50*/  IMAD R0, R19, R13, UR4 ;  /* 0x0000000413007e24 */ /* 0x000fe4000f8e020d */
[----:B------:R-:W-:-:S03]  /*0c60*/  IMAD.IADD R19, R24, 0x1, R19 ;  /* 0x0000000118137824 */ /* 0x000fc600078e0213 */
[----:B------:R-:W-:-:S07]  /*0c70*/  IMAD.U32 R23, RZ, RZ, UR5 ;  /* 0x00000005ff177e24 */ /* 0x000fce000f8e00ff */
.L_x_9:
[----:B------:R-:W-:-:S05]  /*0c80*/  VIADD R23, R23, 0x1 ;  /* 0x0000000117177836 */ /* 0x000fca0000000000 */
[----:B------:R-:W-:Y:S01]  /*0c90*/  ISETP.NE.AND P1, PT, R23, RZ, PT ;  /* 0x000000ff1700720c */ /* 0x000fe20003f25270 */
[----:B------:R-:W-:-:S12]  /*0ca0*/  @P0 BRA `(.L_x_8) ;  /* 0x0000000000840947 */ /* 0x000fd80003800000 */
[----:B------:R-:W0:Y:S01]  /*0cb0*/  S2R R12, SR_LANEID ;  /* 0x00000000000c7919 */ /* 0x000e220000000000 */
[----:B------:R-:W1:Y:S01]  /*0cc0*/  LDC R17, c[0x0][0x398] ;  /* 0x0000e600ff117b82 */ /* 0x000e620000000800 */
[----:B------:R-:W-:-:S07]  /*0cd0*/  IMAD.MOV.U32 R13, RZ, RZ, RZ ;  /* 0x000000ffff0d7224 */ /* 0x000fce00078e00ff */
[----:B------:R-:W2:Y:S08]  /*0ce0*/  LDC.64 R14, c[0x0][0x388] ;  /* 0x0000e200ff0e7b82 */ /* 0x000eb00000000a00 */
[----:B------:R-:W3:Y:S01]  /*0cf0*/  LDC.64 R2, c[0x0][0x380] ;  /* 0x0000e000ff027b82 */ /* 0x000ee20000000a00 */
[----:B-1----:R-:W-:Y:S02]  /*0d00*/  SHF.R.U32.HI R16, RZ, 0x1, R17 ;  /* 0x00000001ff107819 */ /* 0x002fe40000011611 */
[----:B0-----:R-:W-:Y:S01]  /*0d10*/  SHF.R.U32.HI R21, RZ, 0x2, R12 ;  /* 0x00000002ff157819 */ /* 0x001fe2000001160c */
[----:B--2---:R-:W-:Y:S01]  /*0d20*/  IMAD.WIDE.U32 R14, R0, 0x2, R14 ;  /* 0x00000002000e7825 */ /* 0x004fe200078e000e */
[----:B------:R-:W-:-:S05]  /*0d30*/  LOP3.LUT R12, R12, 0x3, RZ, 0xc0, !PT ;  /* 0x000000030c0c7812 */ /* 0x000fca00078ec0ff */
[----:B------:R-:W-:-:S03]  /*0d40*/  IMAD.WIDE.U32 R12, R21, R16, R12 ;  /* 0x00000010150c7225 */ /* 0x000fc600078e000c */
[----:B------:R-:W-:-:S04]  /*0d50*/  LEA R28, P2, R12, R14, 0x2 ;  /* 0x0000000e0c1c7211 */ /* 0x000fc800078410ff */
[----:B------:R-:W-:-:S03]  /*0d60*/  LEA.HI.X R29, R12, R15, R13, 0x2, P2 ;  /* 0x0000000f0c1d7211 */ /* 0x000fc600010f140d */
[----:B------:R-:W-:Y:S02]  /*0d70*/  IMAD.WIDE.U32 R26, R17, 0x10, R28 ;  /* 0x00000010111a7825 */ /* 0x000fe400078e001c */
[----:B------:R-:W2:Y:S04]  /*0d80*/  LDG.E R18, desc[UR8][R28.64] ;  /* 0x000000081c127981 */ /* 0x000ea8000c1e1900 */
[----:B------:R2:W4:Y:S04]  /*0d90*/  LDG.E R20, desc[UR8][R28.64+0x10] ;  /* 0x000010081c147981 */ /* 0x000528000c1e1900 */
[----:B------:R-:W5:Y:S04]  /*0da0*/  LDG.E R21, desc[UR8][R26.64] ;  /* 0x000000081a157981 */ /* 0x000f68000c1e1900 */
[----:B------:R4:W5:Y:S01]  /*0db0*/  LDG.E R22, desc[UR8][R26.64+0x10] ;  /* 0x000010081a167981 */ /* 0x000962000c1e1900 */
[----:B---3--:R-:W-:-:S03]  /*0dc0*/  IMAD.WIDE.U32 R2, R19, 0x2, R2 ;  /* 0x0000000213027825 */ /* 0x008fc600078e0002 */
[----:B------:R-:W-:-:S04]  /*0dd0*/  LEA R2, P2, R12, R2, 0x2 ;  /* 0x000000020c027211 */ /* 0x000fc800078410ff */
[----:B------:R-:W-:-:S03]  /*0de0*/  LEA.HI.X R3, R12, R3, R13, 0x2, P2 ;  /* 0x000000030c037211 */ /* 0x000fc600010f140d */
[----:B------:R-:W-:Y:S02]  /*0df0*/  IMAD.WIDE.U32 R16, R17, 0x10, R2 ;  /* 0x0000001011107825 */ /* 0x000fe400078e0002 */
[----:B------:R-:W3:Y:S04]  /*0e00*/  LDG.E R12, desc[UR8][R2.64] ;  /* 0x00000008020c7981 */ /* 0x000ee8000c1e1900 */
[----:B------:R-:W3:Y:S04]  /*0e10*/  LDG.E R14, desc[UR8][R2.64+0x10] ;  /* 0x00001008020e7981 */ /* 0x000ee8000c1e1900 */
[----:B------:R-:W3:Y:S04]  /*0e20*/  LDG.E R13, desc[UR8][R16.64] ;  /* 0x00000008100d7981 */ /* 0x000ee8000c1e1900 */
[----:B------:R-:W3:Y:S01]  /*0e30*/  LDG.E R15, desc[UR8][R16.64+0x10] ;  /* 0x00001008100f7981 */ /* 0x000ee2000c1e1900 */
[----:B------:R-:W-:Y:S05]  /*0e40*/  WARPSYNC.ALL ;  /* 0x0000000000007948 */ /* 0x000fea0003800000 */
[----:B--2---:R-:W-:Y:S04]  /*0e50*/  MOVM.16.MT88 R28, R18 ;  /* 0x00000000121c723a */ /* 0x004fe80000000000 */
[----:B----4-:R-:W-:Y:S04]  /*0e60*/  MOVM.16.MT88 R26, R20 ;  /* 0x00000000141a723a */ /* 0x010fe80000000000 */
[----:B-----5:R-:W3:Y:S04]  /*0e70*/  MOVM.16.MT88 R29, R21 ;  /* 0x00000000151d723a */ /* 0x020ee80000000000 */
[----:B------:R-:W0:Y:S01]  /*0e80*/  MOVM.16.MT88 R27, R22 ;  /* 0x00000000161b723a */ /* 0x000e220000000000 */
[C---:B---3--:R-:W-:Y:S08]  /*0e90*/  HMMA.16816.F32 R4, R12.reuse, R28, R4 ;  /* 0x0000001c0c04723c */ /* 0x048ff00000001804 */
[----:B0-----:R-:W-:-:S15]  /*0ea0*/  HMMA.16816.F32 R8, R12, R26, R8 ;  /* 0x0000001a0c08723c */ /* 0x001fde0000001808 */
[----:B------:R-:W-:-:S05]  /*0eb0*/  NOP ;  /* 0x0000000000007918 */ /* 0x000fca0000000000 */
.L_x_8:
[----:B------:R-:W-:Y:S01]  /*0ec0*/  MOV R13, UR12 ;  /* 0x0000000c000d7c02 */ /* 0x000fe20008000f00 */
[----:B------:R-:W-:-:S04]  /*0ed0*/  VIADD R19, R19, 0x10 ;  /* 0x0000001013137836 */ /* 0x000fc80000000000 */
[----:B------:R-:W-:Y:S01]  /*0ee0*/  IMAD R0, R13, 0x10, R0 ;  /* 0x000000100d007824 */ /* 0x000fe200078e0200 */
[----:B------:R-:W-:Y:S06]  /*0ef0*/  @P1 BRA `(.L_x_9) ;  /* 0xfffffffc00601947 */ /* 0x000fec000383ffff */
.L_x_7:
[----:B------:R-:W-:Y:S05]  /*0f00*/  BSYNC.RECONVERGENT B0 ;  /* 0x0000000000007941 */ /* 0x000fea0003800200 */
.L_x_0:
[----:B------:R-:W0:Y:S01]  /*0f10*/  S2R R0, SR_CTAID.Y ;  /* 0x0000000000007919 */ /* 0x000e220000002600 */
[----:B------:R-:W-:Y:S02]  /*0f20*/  IMAD.SHL.U32 R2, R25, 0x10, RZ ;  /* 0x0000001019027824 */ /* 0x000fe400078e00ff */
[----:B0-----:R-:W-:-:S05]  /*0f30*/  IMAD.SHL.U32 R3, R0, 0x10, RZ ;  /* 0x0000001000037824 */ /* 0x001fca00078e00ff */
[----:B------:R-:W-:-:S04]  /*0f40*/  VIMNMX R0, PT, PT, R2, R3, !PT ;  /* 0x0000000302007248 */ /* 0x000fc80007fe0100 */
[----:B------:R-:W-:-:S13]  /*0f50*/  ISETP.GE.AND P0, PT, R0, R13, PT ;  /* 0x0000000d0000720c */ /* 0x000fda0003f06270 */
[----:B------:R-:W-:Y:S05]  /*0f60*/  @P0 EXIT ;  /* 0x000000000000094d */ /* 0x000fea0003800000 */
[----:B------:R-:W0:Y:S01]  /*0f70*/  S2R R12, SR_LANEID ;  /* 0x00000000000c7919 */ /* 0x000e220000000000 */
[----:B------:R-:W1:Y:S01]  /*0f80*/  LDCU.64 UR10, c[0x0][0x390] ;  /* 0x00007200ff0a77ac */ /* 0x000e620008000a00 */
[----:B------:R-:W-:Y:S01]  /*0f90*/  IMAD R0, R2, R13, RZ ;  /* 0x0000000d02007224 */ /* 0x000fe200078e02ff */
[----:B------:R-:W-:-:S04]  /*0fa0*/  SHF.R.U32.HI R19, RZ, 0x1, R13 ;  /* 0x00000001ff137819 */ /* 0x000fc8000001160d */
[----:B------:R-:W-:Y:S01]  /*0fb0*/  IADD3 R0, P0, PT, R0, R3, RZ ;  /* 0x0000000300007210 */ /* 0x000fe20007f1e0ff */
[----:B------:R-:W-:-:S04]  /*0fc0*/  IMAD.MOV.U32 R3, RZ, RZ, RZ ;  /* 0x000000ffff037224 */ /* 0x000fc800078e00ff */
[----:B------:R-:W-:Y:S01]  /*0fd0*/  IMAD.X R17, RZ, RZ, RZ, P0 ;  /* 0x000000ffff117224 */ /* 0x000fe200000e06ff */
[----:B-1----:R-:W-:Y:S02]  /*0fe0*/  LEA R15, P0, R0, UR10, 0x2 ;  /* 0x0000000a000f7c11 */ /* 0x002fe4000f8010ff */
[----:B0-----:R-:W-:Y:S02]  /*0ff0*/  LOP3.LUT R2, R12, 0x3, RZ, 0xc0, !PT ;  /* 0x000000030c027812 */ /* 0x001fe400078ec0ff */
[----:B------:R-:W-:-:S05]  /*1000*/  SHF.R.U32.HI R13, RZ, 0x2, R12 ;  /* 0x00000002ff0d7819 */ /* 0x000fca000001160c */
[----:B------:R-:W-:Y:S01]  /*1010*/  IMAD.WIDE.U32 R12, R13, R19, R2 ;  /* 0x000000130d0c7225 */ /* 0x000fe200078e0002 */
[----:B------:R-:W-:Y:S01]  /*1020*/  LEA.HI.X R3, R0, UR11, R17, 0x2, P0 ;  /* 0x0000000b00037c11 */ /* 0x000fe200080f1411 */
[----:B------:R-:W-:Y:S05]  /*1030*/  WARPSYNC.ALL ;  /* 0x0000000000007948 */ /* 0x000fea0003800000 */
[----:B------:R-:W-:-:S04]  /*1040*/  LEA R2, P0, R12, R15, 0x3 ;  /* 0x0000000f0c027211 */ /* 0x000fc800078018ff */
[----:B------:R-:W-:-:S03]  /*1050*/  LEA.HI.X R3, R12, R3, R13, 0x3, P0 ;  /* 0x000000030c037211 */ /* 0x000fc600000f1c0d */
[----:B------:R-:W-:Y:S02]  /*1060*/  IMAD.WIDE.U32 R12, R19, 0x40, R2 ;  /* 0x00000040130c7825 */ /* 0x000fe400078e0002 */
[----:B------:R-:W-:Y:S04]  /*1070*/  STG.E.64 desc[UR8][R2.64], R4 ;  /* 0x0000000402007986 */ /* 0x000fe8000c101b08 */
[----:B------:R-:W-:Y:S04]  /*1080*/  STG.E.64 desc[UR8][R12.64], R6 ;  /* 0x000000060c007986 */ /* 0x000fe8000c101b08 */
[----:B------:R-:W-:Y:S04]  /*1090*/  STG.E.64 desc[UR8][R2.64+0x20], R8 ;  /* 0x0000200802007986 */ /* 0x000fe8000c101b08 */
[----:B------:R-:W-:Y:S01]  /*10a0*/  STG.E.64 desc[UR8][R12.64+0x20], R10 ;  /* 0x0000200a0c007986 */ /* 0x000fe2000c101b08 */
[----:B------:R-:W-:Y:S05]  /*10b0*/  EXIT ;  /* 0x000000000000794d */ /* 0x000fea0003800000 */
.L_x_10:
[----:B------:R-:W-:-:S00]  /*10c0*/  BRA `(.L_x_10) ;  /* 0xfffffffc00fc7947 */ /* 0x000fc0000383ffff */
[----:B------:R-:W-:-:S00]  /*10d0*/  NOP ;  /* 0x0000000000007918 */ /* 0x000fc00000000000 */
        /* <DEDUP_REMOVED lines=10> */
.L_x_16:


//--------------------- .text._Z15sgemm_cuda_corePKfS0_Pfi --------------------------
	.section	.text._Z15sgemm_cuda_corePKfS0_Pfi,"ax",@progbits
	.align	128
        .global         _Z15sgemm_cuda_corePKfS0_Pfi
        .type           _Z15sgemm_cuda_corePKfS0_Pfi,@function
        .size           _Z15sgemm_cuda_corePKfS0_Pfi,(.L_x_17 - _Z15sgemm_cuda_corePKfS0_Pfi)
        .other          _Z15sgemm_cuda_corePKfS0_Pfi,@"STO_CUDA_ENTRY STV_DEFAULT"
_Z15sgemm_cuda_corePKfS0_Pfi:
.text._Z15sgemm_cuda_corePKfS0_Pfi:
[----:B------:R-:W-:Y:S01]  /*0000*/  LDC R1, c[0x0][0x37c] ;  /* 0x0000df00ff017b82 */ /* 0x000fe20000000800 */
[----:B------:R-:W0:Y:S07]  /*0010*/  S2R R0, SR_TID.Y ;  /* 0x0000000000007919 */ /* 0x000e2e0000002200 */
[----:B------:R-:W0:Y:S01]  /*0020*/  S2UR UR4, SR_CTAID.Y ;  /* 0x00000000000479c3 */ /* 0x000e220000002600 */
[----:B------:R-:W1:Y:S01]  /*0030*/  LDCU UR30, c[0x0][0x398] ;  /* 0x00007300ff1e77ac */ /* 0x000e620008000800 */
[----:B------:R-:W2:Y:S06]  /*0040*/  S2R R5, SR_TID.X ;  /* 0x0000000000057919 */ /* 0x000eac0000002100 */
[----:B------:R-:W0:Y:S08]  /*0050*/  LDC R3, c[0x0][0x364] ;  /* 0x0000d900ff037b82 */ /* 0x000e300000000800 */
[----:B------:R-:W2:Y:S08]  /*0060*/  S2UR UR5, SR_CTAID.X ;  /* 0x00000000000579c3 */ /* 0x000eb00000002500 */
[----:B------:R-:W2:Y:S01]  /*0070*/  LDC R2, c[0x0][0x360] ;  /* 0x0000d800ff027b82 */ /* 0x000ea20000000800 */
[----:B0-----:R-:W-:-:S02]  /*0080*/  IMAD R3, R3, UR4, R0 ;  /* 0x0000000403037c24 */ /* 0x001fc4000f8e0200 */
[----:B--2---:R-:W-:-:S05]  /*0090*/  IMAD R0, R2, UR5, R5 ;  /* 0x0000000502007c24 */ /* 0x004fca000f8e0205 */
[----:B------:R-:W-:-:S04]  /*00a0*/  VIMNMX R2, PT, PT, R3, R0, !PT ;  /* 0x0000000003027248 */ /* 0x000fc80007fe0100 */
[----:B-1----:R-:W-:-:S13]  /*00b0*/  ISETP.GE.AND P0, PT, R2, UR30, PT ;  /* 0x0000001e02007c0c */ /* 0x002fda000bf06270 */
[----:B------:R-:W-:Y:S05]  /*00c0*/  @P0 EXIT ;  /* 0x000000000000094d */ /* 0x000fea0003800000 */
[----:B------:R-:W0:Y:S01]  /*00d0*/  LDC.64 R12, c[0x0][0x390] ;  /* 0x0000e400ff0c7b82 */ /* 0x000e220000000a00 */
[----:B------:R-:W-:Y:S01]  /*00e0*/  UISETP.GE.U32.AND UP0, UPT, UR30, 0x10, UPT ;  /* 0x000000101e00788c */ /* 0x000fe2000bf06070 */
[----:B------:R-:W-:Y:S02]  /*00f0*/  HFMA2 R18, -RZ, RZ, 0, 0 ;  /* 0x00000000ff127431 */ /* 0x000fe400000001ff */
[----:B------:R-:W-:Y:S01]  /*0100*/  IMAD R3, R3, UR30, RZ ;  /* 0x0000001e03037c24 */ /* 0x000fe2000f8e02ff */
[----:B------:R-:W-:Y:S01]  /*0110*/  UMOV UR4, URZ ;  /* 0x000000ff00047c82 */ /* 0x000fe20008000000 */
[----:B------:R-:W1:Y:S04]  /*0120*/  LDCU.64 UR28, c[0x0][0x358] ;  /* 0x00006b00ff1c77ac */ /* 0x000e680008000a00 */
[----:B------:R-:W-:Y:S05]  /*0130*/  BRA.U !UP0, `(.L_x_11) ;  /* 0x0000000508d07547 */ /* 0x000fea000b800000 */
[----:B------:R-:W2:Y:S01]  /*0140*/  LDCU.128 UR8, c[0x0][0x380] ;  /* 0x00007000ff0877ac */ /* 0x000ea20008000c00 */
[----:B------:R-:W-:Y:S02]  /*0150*/  MOV R18, RZ ;  /* 0x000000ff00127202 */ /* 0x000fe40000000f00 */
[----:B------:R-:W-:Y:S01]  /*0160*/  MOV R2, R0 ;  /* 0x0000000000027202 */ /* 0x000fe20000000f00 */
[----:B------:R-:W-:-:S04]  /*0170*/  ULOP3.LUT UR4, UR30, 0x7ffffff0, URZ, 0xc0, !UPT ;  /* 0x7ffffff01e047892 */ /* 0x000fc8000f8ec0ff */
[----:B------:R-:W-:Y:S01]  /*0180*/  UIADD3 UR5, UPT, UPT, -UR4, URZ, URZ ;  /* 0x000000ff04057290 */ /* 0x000fe2000fffe1ff */
[----:B--2---:R-:W-:Y:S01]  /*0190*/  MOV R4, UR8 ;  /* 0x0000000800047c02 */ /* 0x004fe20008000f00 */
[----:B------:R-:W-:Y:S01]  /*01a0*/  UIMAD.WIDE UR6, UR30, 0x18, UR10 ;  /* 0x000000181e0678a5 */ /* 0x000fe2000f8e020a */
[----:B------:R-:W-:Y:S01]  /*01b0*/  MOV R5, UR9 ;  /* 0x0000000900057c02 */ /* 0x000fe20008000f00 */
[----:B------:R-:W-:Y:S02]  /*01c0*/  UIMAD.WIDE UR12, UR30, 0x1c, UR10 ;  /* 0x0000001c1e0c78a5 */ /* 0x000fe4000f8e020a */
[----:B------:R-:W-:Y:S01]  /*01d0*/  UIMAD.WIDE UR14, UR30, 0x20, UR10 ;  /* 0x000000201e0e78a5 */ /* 0x000fe2000f8e020a */
[----:B------:R-:W-:Y:S01]  /*01e0*/  IMAD.WIDE.U32 R4, R3, 0x4, R4 ;  /* 0x0000000403047825 */ /* 0x000fe200078e0004 */
[----:B------:R-:W-:Y:S02]  /*01f0*/  UIMAD.WIDE UR16, UR30, 0x24, UR10 ;  /* 0x000000241e1078a5 */ /* 0x000fe4000f8e020a */
[----:B------:R-:W-:Y:S01]  /*0200*/  UIMAD.WIDE UR8, UR30, 0x28, UR10 ;  /* 0x000000281e0878a5 */ /* 0x000fe2000f8e020a */
[----:B------:R-:W-:Y:S01]  /*0210*/  IADD3 R14, P0, PT, R4, 0x20, RZ ;  /* 0x00000020040e7810 */ /* 0x000fe20007f1e0ff */
[----:B------:R-:W-:-:S02]  /*0220*/  UIMAD.WIDE UR18, UR30, 0x2c, UR10 ;  /* 0x0000002c1e1278a5 */ /* 0x000fc4000f8e020a */
[----:B------:R-:W-:Y:S01]  /*0230*/  UIMAD.WIDE UR20, UR30, 0x30, UR10 ;  /* 0x000000301e1478a5 */ /* 0x000fe2000f8e020a */
[----:B------:R-:W-:Y:S01]  /*0240*/  IADD3.X R15, PT, PT, RZ, R5, RZ, P0, !PT ;  /* 0x00000005ff0f7210 */ /* 0x000fe200007fe4ff */
[----:B------:R-:W-:Y:S02]  /*0250*/  UIMAD.WIDE UR22, UR30, 0x34, UR10 ;  /* 0x000000341e1678a5 */ /* 0x000fe4000f8e020a */
[----:B------:R-:W-:Y:S02]  /*0260*/  UIMAD.WIDE UR24, UR30, 0x38, UR10 ;  /* 0x000000381e1878a5 */ /* 0x000fe4000f8e020a */
[----:B------:R-:W-:-:S12]  /*0270*/  UIMAD.WIDE UR26, UR30, 0x3c, UR10 ;  /* 0x0000003c1e1a78a5 */ /* 0x000fd8000f8e020a */
.L_x_12:
[----:B------:R-:W-:Y:S01]  /*0280*/  UIMAD.WIDE UR32, UR30, 0x4, UR10 ;  /* 0x000000041e2078a5 */ /* 0x000fe2000f8e020a */
[----:B------:R-:W-:Y:S01]  /*0290*/  MOV R27, 0x4 ;  /* 0x00000004001b7802 */ /* 0x000fe20000000f00 */
[----:B------:R-:W-:Y:S01]  /*02a0*/  UIMAD.WIDE UR34, UR30, 0x8, UR10 ;  /* 0x000000081e2278a5 */ /* 0x000fe2000f8e020a */
[----:B-1----:R-:W2:Y:S03]  /*02b0*/  LDG.E R19, desc[UR28][R14.64+-0x20] ;  /* 0xffffe01c0e137981 */ /* 0x002ea6000c1e1900 */
[----:B------:R-:W-:Y:S01]  /*02c0*/  MOV R8, UR32 ;  /* 0x0000002000087c02 */ /* 0x000fe20008000f00 */
[C---:B------:R-:W-:Y:S01]  /*02d0*/  IMAD.WIDE R26, R2.reuse, R27, UR10 ;  /* 0x0000000a021a7e25 */ /* 0x040fe2000f8e021b */
[----:B------:R-:W-:Y:S01]  /*02e0*/  MOV R9, UR33 ;  /* 0x0000002100097c02 */ /* 0x000fe20008000f00 */
[----:B------:R-:W-:Y:S01]  /*02f0*/  UIMAD.WIDE UR32, UR30, 0xc, UR10 ;  /* 0x0000000c1e2078a5 */ /* 0x000fe2000f8e020a */
[----:B------:R-:W-:Y:S01]  /*0300*/  MOV R10, UR34 ;  /* 0x00000022000a7c02 */ /* 0x000fe20008000f00 */
[----:B------:R-:W3:Y:S01]  /*0310*/  LDG.E R17, desc[UR28][R14.64+-0x1c] ;  /* 0xffffe41c0e117981 */ /* 0x000ee2000c1e1900 */
[----:B------:R-:W-:Y:S01]  /*0320*/  MOV R11, UR35 ;  /* 0x00000023000b7c02 */ /* 0x000fe20008000f00 */
[----:B------:R-:W-:Y:S01]  /*0330*/  IMAD.WIDE R8, R2, 0x4, R8 ;  /* 0x0000000402087825 */ /* 0x000fe200078e0208 */
[----:B------:R-:W-:Y:S01]  /*0340*/  UIMAD.WIDE UR34, UR30, 0x10, UR10 ;  /* 0x000000101e2278a5 */ /* 0x000fe2000f8e020a */
[----:B------:R-:W2:Y:S01]  /*0350*/  LDG.E R26, desc[UR28][R26.64] ;  /* 0x0000001c1a1a7981 */ /* 0x000ea2000c1e1900 */
[----:B------:R-:W-:-:S02]  /*0360*/  MOV R6, UR32 ;  /* 0x0000002000067c02 */ /* 0x000fc40008000f00 */
[----:B------:R-:W-:Y:S01]  /*0370*/  MOV R7, UR33 ;  /* 0x0000002100077c02 */ /* 0x000fe20008000f00 */
[C---:B------:R-:W-:Y:S01]  /*0380*/  IMAD.WIDE R10, R2.reuse, 0x4, R10 ;  /* 0x00000004020a7825 */ /* 0x040fe200078e020a */
[----:B------:R-:W3:Y:S01]  /*0390*/  LDG.E R16, desc[UR28][R8.64] ;  /* 0x0000001c08107981 */ /* 0x000ee2000c1e1900 */
[----:B------:R-:W-:Y:S02]  /*03a0*/  MOV R24, UR34 ;  /* 0x0000002200187c02 */ /* 0x000fe40008000f00 */
[----:B------:R-:W-:Y:S01]  /*03b0*/  IMAD.WIDE R6, R2, 0x4, R6 ;  /* 0x0000000402067825 */ /* 0x000fe200078e0206 */
[----:B------:R-:W-:Y:S01]  /*03c0*/  MOV R25, UR35 ;  /* 0x0000002300197c02 */ /* 0x000fe20008000f00 */
[----:B------:R-:W4:Y:S01]  /*03d0*/  LDG.E R4, desc[UR28][R10.64] ;  /* 0x0000001c0a047981 */ /* 0x000f22000c1e1900 */
[----:B------:R-:W-:-:S03]  /*03e0*/  UIMAD.WIDE UR32, UR30, 0x14, UR10 ;  /* 0x000000141e2078a5 */ /* 0x000fc6000f8e020a */
[----:B------:R-:W4:Y:S01]  /*03f0*/  LDG.E R5, desc[UR28][R14.64+-0x18] ;  /* 0xffffe81c0e057981 */ /* 0x000f22000c1e1900 */
[----:B------:R-:W-:-:S03]  /*0400*/  IMAD.WIDE R24, R2, 0x4, R24 ;  /* 0x0000000402187825 */ /* 0x000fc600078e0218 */
[----:B------:R-:W5:Y:S01]  /*0410*/  LDG.E R6, desc[UR28][R6.64] ;  /* 0x0000001c06067981 */ /* 0x000f62000c1e1900 */
[----:B------:R-:W-:Y:S02]  /*0420*/  MOV R22, UR32 ;  /* 0x0000002000167c02 */ /* 0x000fe40008000f00 */
[----:B------:R-:W-:Y:S01]  /*0430*/  MOV R23, UR33 ;  /* 0x0000002100177c02 */ /* 0x000fe20008000f00 */
[----:B------:R-:W5:Y:S01]  /*0440*/  LDG.E R8, desc[UR28][R24.64] ;  /* 0x0000001c18087981 */ /* 0x000f62000c1e1900 */
[----:B------:R-:W-:-:S03]  /*0450*/  HFMA2 R21, -RZ, RZ, 0, 2.384185791015625e-07 ;  /* 0x00000004ff157431 */ /* 0x000fc600000001ff */
[----:B------:R-:W5:Y:S04]  /*0460*/  LDG.E R9, desc[UR28][R14.64+-0x10] ;  /* 0xfffff01c0e097981 */ /* 0x000f68000c1e1900 */
[----:B------:R-:W5:Y:S01]  /*0470*/  LDG.E R7, desc[UR28][R14.64+-0x14] ;  /* 0xffffec1c0e077981 */ /* 0x000f62000c1e1900 */
[----:B------:R-:W-:-:S03]  /*0480*/  IMAD.WIDE R22, R2, 0x4, R22 ;  /* 0x0000000402167825 */ /* 0x000fc600078e0216 */
[----:B------:R-:W5:Y:S01]  /*0490*/  LDG.E R11, desc[UR28][R14.64+-0xc] ;  /* 0xfffff41c0e0b7981 */ /* 0x000f62000c1e1900 */
[----:B------:R-:W-:-:S03]  /*04a0*/  IMAD.WIDE R20, R2, R21, UR6 ;  /* 0x0000000602147e25 */ /* 0x000fc6000f8e0215 */
[----:B------:R1:W5:Y:S04]  /*04b0*/  LDG.E R10, desc[UR28][R22.64] ;  /* 0x0000001c160a7981 */ /* 0x000368000c1e1900 */
[----:B------:R0:W5:Y:S04]  /*04c0*/  LDG.E R27, desc[UR28][R20.64] ;  /* 0x0000001c141b7981 */ /* 0x000168000c1e1900 */
[----:B------:R-:W5:Y:S01]  /*04d0*/  LDG.E R28, desc[UR28][R14.64+-0x8] ;  /* 0xfffff81c0e1c7981 */ /* 0x000f62000c1e1900 */
[----:B------:R-:W-:Y:S01]  /*04e0*/  MOV R29, 0x4 ;  /* 0x00000004001d7802 */ /* 0x000fe20000000f00 */
[----:B-1----:R-:W-:-:S02]  /*04f0*/  HFMA2 R23, -RZ, RZ, 0, 2.384185791015625e-07 ;  /* 0x00000004ff177431 */ /* 0x002fc400000001ff */
[----:B0-----:R-:W-:Y:S01]  /*0500*/  HFMA2 R21, -RZ, RZ, 0, 2.384185791015625e-07 ;  /* 0x00000004ff157431 */ /* 0x001fe200000001ff */
[----:B------:R-:W-:Y:S01]  /*0510*/  MOV R25, 0x4 ;  /* 0x0000000400197802 */ /* 0x000fe20000000f00 */
[----:B--2---:R-:W-:Y:S01]  /*0520*/  FFMA R26, R19, R26, R18 ;  /* 0x0000001a131a7223 */ /* 0x004fe20000000012 */
[----:B------:R-:W-:-:S04]  /*0530*/  IMAD.WIDE R18, R2, R29, UR12 ;  /* 0x0000000c02127e25 */ /* 0x000fc8000f8e021d */
[----:B---3--:R-:W-:Y:S01]  /*0540*/  FFMA R26, R17, R16, R26 ;  /* 0x00000010111a7223 */ /* 0x008fe2000000001a */
[C---:B------:R-:W-:Y:S01]  /*0550*/  IMAD.WIDE R16, R2.reuse, R21, UR14 ;  /* 0x0000000e02107e25 */ /* 0x040fe2000f8e0215 */
[----:B------:R-:W2:Y:S03]  /*0560*/  LDG.E R18, desc[UR28][R18.64] ;  /* 0x0000001c12127981 */ /* 0x000ea6000c1e1900 */
[----:B----4-:R-:W-:Y:S01]  /*0570*/  FFMA R26, R5, R4, R26 ;  /* 0x00000004051a7223 */ /* 0x010fe2000000001a */
[C---:B------:R-:W-:Y:S01]  /*0580*/  IMAD.WIDE R4, R2.reuse, R23, UR8 ;  /* 0x0000000802047e25 */ /* 0x040fe2000f8e0217 */
[----:B------:R-:W3:Y:S04]  /*0590*/  LDG.E R16, desc[UR28][R16.64] ;  /* 0x0000001c10107981 */ /* 0x000ee8000c1e1900 */
[----:B------:R-:W2:Y:S01]  /*05a0*/  LDG.E R23, desc[UR28][R14.64+-0x4] ;  /* 0xfffffc1c0e177981 */ /* 0x000ea2000c1e1900 */
[----:B------:R-:W-:-:S03]  /*05b0*/  IMAD.WIDE R20, R2, R25, UR16 ;  /* 0x0000001002147e25 */ /* 0x000fc6000f8e0219 */
[----:B------:R-:W3:Y:S04]  /*05c0*/  LDG.E R25, desc[UR28][R14.64] ;  /* 0x0000001c0e197981 */ /* 0x000ee8000c1e1900 */
[----:B------:R-:W4:Y:S01]  /*05d0*/  LDG.E R20, desc[UR28][R20.64] ;  /* 0x0000001c14147981 */ /* 0x000f22000c1e1900 */
[----:B-----5:R-:W-:Y:S01]  /*05e0*/  FFMA R6, R7, R6, R26 ;  /* 0x0000000607067223 */ /* 0x020fe2000000001a */
[----:B------:R-:W-:Y:S02]  /*05f0*/  MOV R7, 0x4 ;  /* 0x0000000400077802 */ /* 0x000fe40000000f00 */
[----:B------:R-:W4:Y:S01]  /*0600*/  LDG.E R19, desc[UR28][R14.64+0x4] ;  /* 0x0000041c0e137981 */ /* 0x000f22000c1e1900 */
[----:B------:R-:W-:Y:S01]  /*0610*/  FFMA R8, R9, R8, R6 ;  /* 0x0000000809087223 */ /* 0x000fe20000000006 */
[----:B------:R-:W-:-:S02]  /*0620*/  HFMA2 R9, -RZ, RZ, 0, 2.384185791015625e-07 ;  /* 0x00000004ff097431 */ /* 0x000fc400000001ff */
[C---:B------:R-:W-:Y:S01]  /*0630*/  IMAD.WIDE R6, R2.reuse, R7, UR18 ;  /* 0x0000001202067e25 */ /* 0x040fe2000f8e0207 */
[----:B------:R0:W5:Y:S03]  /*0640*/  LDG.E R22, desc[UR28][R4.64] ;  /* 0x0000001c04167981 */ /* 0x000166000c1e1900 */
[----:B------:R-:W-:Y:S01]  /*0650*/  FFMA R11, R11, R10, R8 ;  /* 0x0000000a0b0b7223 */ /* 0x000fe20000000008 */
[----:B------:R-:W5:Y:S01]  /*0660*/  LDG.E R17, desc[UR28][R14.64+0x8] ;  /* 0x0000081c0e117981 */ /* 0x000f62000c1e1900 */
[----:B------:R-:W-:Y:S01]  /*0670*/  MOV R10, 0x4 ;  /* 0x00000004000a7802 */ /* 0x000fe20000000f00 */
[C---:B------:R-:W-:Y:S02]  /*0680*/  IMAD.WIDE R8, R2.reuse, R9, UR20 ;  /* 0x0000001402087e25 */ /* 0x040fe4000f8e0209 */
[----:B------:R1:W5:Y:S04]  /*0690*/  LDG.E R24, desc[UR28][R6.64] ;  /* 0x0000001c06187981 */ /* 0x000368000c1e1900 */
[----:B------:R-:W5:Y:S01]  /*06a0*/  LDG.E R21, desc[UR28][R14.64+0xc] ;  /* 0x00000c1c0e157981 */ /* 0x000f62000c1e1900 */
[----:B0-----:R-:W-:-:S04]  /*06b0*/  IMAD.WIDE R4, R2, R29, UR22 ;  /* 0x0000001602047e25 */ /* 0x001fc8000f8e021d */
[----:B------:R-:W-:Y:S01]  /*06c0*/  FFMA R28, R28, R27, R11 ;  /* 0x0000001b1c1c7223 */ /* 0x000fe2000000000b */
[----:B------:R-:W5:Y:S01]  /*06d0*/  LDG.E R8, desc[UR28][R8.64] ;  /* 0x0000001c08087981 */ /* 0x000f62000c1e1900 */
[----:B-1----:R-:W-:-:S03]  /*06e0*/  HFMA2 R7, -RZ, RZ, 0, 2.384185791015625e-07 ;  /* 0x00000004ff077431 */ /* 0x002fc600000001ff */
[----:B------:R-:W5:Y:S01]  /*06f0*/  LDG.E R29, desc[UR28][R14.64+0x10] ;  /* 0x0000101c0e1d7981 */ /* 0x000f62000c1e1900 */
[----:B------:R-:W-:-:S03]  /*0700*/  IMAD.WIDE R10, R2, R10, UR24 ;  /* 0x00000018020a7e25 */ /* 0x000fc6000f8e020a */
[----:B------:R0:W5:Y:S04]  /*0710*/  LDG.E R4, desc[UR28][R4.64] ;  /* 0x0000001c04047981 */ /* 0x000168000c1e1900 */
[----:B------:R-:W5:Y:S01]  /*0720*/  LDG.E R27, desc[UR28][R14.64+0x14] ;  /* 0x0000141c0e1b7981 */ /* 0x000f62000c1e1900 */
[----:B------:R-:W-:-:S03]  /*0730*/  IMAD.WIDE R6, R2, R7, UR26 ;  /* 0x0000001a02067e25 */ /* 0x000fc6000f8e0207 */
[----:B------:R-:W5:Y:S04]  /*0740*/  LDG.E R11, desc[UR28][R10.64] ;  /* 0x0000001c0a0b7981 */ /* 0x000f68000c1e1900 */
[----:B------:R-:W5:Y:S04]  /*0750*/  LDG.E R26, desc[UR28][R14.64+0x18] ;  /* 0x0000181c0e1a7981 */ /* 0x000f68000c1e1900 */
[----:B------:R-:W5:Y:S04]  /*0760*/  LDG.E R6, desc[UR28][R6.64] ;  /* 0x0000001c06067981 */ /* 0x000f68000c1e1900 */
[----:B------:R1:W5:Y:S01]  /*0770*/  LDG.E R9, desc[UR28][R14.64+0x1c] ;  /* 0x00001c1c0e097981 */ /* 0x000362000c1e1900 */
[----:B------:R-:W-:-:S04]  /*0780*/  UIADD3 UR5, UPT, UPT, UR5, 0x10, URZ ;  /* 0x0000001005057890 */ /* 0x000fc8000fffe0ff */
[----:B------:R-:W-:Y:S01]  /*0790*/  UISETP.NE.AND UP0, UPT, UR5, URZ, UPT ;  /* 0x000000ff0500728c */ /* 0x000fe2000bf05270 */
[----:B0-----:R-:W-:Y:S02]  /*07a0*/  MOV R5, UR30 ;  /* 0x0000001e00057c02 */ /* 0x001fe40008000f00 */
[----:B-1----:R-:W-:Y:S02]  /*07b0*/  IADD3 R14, P0, PT, R14, 0x40, RZ ;  /* 0x000000400e0e7810 */ /* 0x002fe40007f1e0ff */
[----:B------:R-:W-:Y:S02]  /*07c0*/  LEA R2, R5, R2, 0x4 ;  /* 0x0000000205027211 */ /* 0x000fe400078e20ff */
[----:B------:R-:W-:Y:S01]  /*07d0*/  IADD3.X R15, PT, PT, RZ, R15, RZ, P0, !PT ;  /* 0x0000000fff0f7210 */ /* 0x000fe200007fe4ff */
[----:B--2---:R-:W-:-:S04]  /*07e0*/  FFMA R18, R23, R18, R28 ;  /* 0x0000001217127223 */ /* 0x004fc8000000001c */
[----:B---3--:R-:W-:-:S04]  /*07f0*/  FFMA R16, R25, R16, R18 ;  /* 0x0000001019107223 */ /* 0x008fc80000000012 */
[----:B----4-:R-:W-:-:S04]  /*0800*/  FFMA R16, R19, R20, R16 ;  /* 0x0000001413107223 */ /* 0x010fc80000000010 */
[----:B-----5:R-:W-:-:S04]  /*0810*/  FFMA R16, R17, R22, R16 ;  /* 0x0000001611107223 */ /* 0x020fc80000000010 */
[----:B------:R-:W-:-:S04]  /*0820*/  FFMA R16, R21, R24, R16 ;  /* 0x0000001815107223 */ /* 0x000fc80000000010 */
[----:B------:R-:W-:-:S04]  /*0830*/  FFMA R8, R29, R8, R16 ;  /* 0x000000081d087223 */ /* 0x000fc80000000010 */
[----:B------:R-:W-:-:S04]  /*0840*/  FFMA R27, R27, R4, R8 ;  /* 0x000000041b1b7223 */ /* 0x000fc80000000008 */
[----:B------:R-:W-:-:S04]  /*0850*/  FFMA R26, R26, R11, R27 ;  /* 0x0000000b1a1a7223 */ /* 0x000fc8000000001b */
[----:B------:R-:W-:Y:S01]  /*0860*/  FFMA R18, R9, R6, R26 ;  /* 0x0000000609127223 */ /* 0x000fe2000000001a */
[----:B------:R-:W-:Y:S06]  /*0870*/  BRA.U UP0, `(.L_x_12) ;  /* 0xfffffff900807547 */ /* 0x000fec000b83ffff */
.L_x_11:
[----:B------:R-:W-:Y:S01]  /*0880*/  ULOP3.LUT UR5, UR30, 0xf, URZ, 0xc0, !UPT ;  /* 0x0000000f1e057892 */ /* 0x000fe2000f8ec0ff */
[----:B------:R-:W-:-:S03]  /*0890*/  IADD3 R5, PT, PT, R0, R3, RZ ;  /* 0x0000000300057210 */ /* 0x000fc60007ffe0ff */
[----:B------:R-:W-:Y:S02]  /*08a0*/  UISETP.NE.AND UP0, UPT, UR5, URZ, UPT ;  /* 0x000000ff0500728c */ /* 0x000fe4000bf05270 */
[----:B0-----:R-:W-:-:S07]  /*08b0*/  IMAD.WIDE R12, R5, 0x4, R12 ;  /* 0x00000004050c7825 */ /* 0x001fce00078e020c */
[----:B------:R-:W-:Y:S05]  /*08c0*/  BRA.U !UP0, `(.L_x_13) ;  /* 0x0000000108547547 */ /* 0x000fea000b800000 */
[----:B------:R-:W0:Y:S01]  /*08d0*/  LDC.64 R6, c[0x0][0x380] ;  /* 0x0000e000ff067b82 */ /* 0x000e220000000a00 */
[----:B------:R-:W-:Y:S02]  /*08e0*/  IADD3 R3, PT, PT, R3, UR4, RZ ;  /* 0x0000000403037c10 */ /* 0x000fe4000fffe0ff */
[----:B------:R-:W-:Y:S01]  /*08f0*/  MOV R9, UR4 ;  /* 0x0000000400097c02 */ /* 0x000fe20008000f00 */
[----:B------:R-:W-:-:S04]  /*0900*/  UIADD3 UR4, UPT, UPT, -UR5, URZ, URZ ;  /* 0x000000ff05047290 */ /* 0x000fc8000fffe1ff */
[----:B------:R-:W2:Y:S01]  /*0910*/  LDC.64 R4, c[0x0][0x388] ;  /* 0x0000e200ff047b82 */ /* 0x000ea20000000a00 */
[----:B------:R-:W-:Y:S02]  /*0920*/  IMAD R9, R9, UR30, R0 ;  /* 0x0000001e09097c24 */ /* 0x000fe4000f8e0200 */
[----:B0-----:R-:W-:-:S03]  /*0930*/  IMAD.WIDE.U32 R2, R3, 0x4, R6 ;  /* 0x0000000403027825 */ /* 0x001fc600078e0006 */
[----:B------:R-:W-:Y:S02]  /*0940*/  MOV R0, R2 ;  /* 0x0000000200007202 */ /* 0x000fe40000000f00 */
[----:B------:R-:W-:-:S07]  /*0950*/  MOV R11, R3 ;  /* 0x00000003000b7202 */ /* 0x000fce0000000f00 */
.L_x_14:
[----:B--2---:R-:W-:Y:S01]  /*0960*/  IMAD.WIDE R2, R9, 0x4, R4 ;  /* 0x0000000409027825 */ /* 0x004fe200078e0204 */
[----:B------:R-:W-:Y:S02]  /*0970*/  MOV R7, R11 ;  /* 0x0000000b00077202 */ /* 0x000fe40000000f00 */
[----:B------:R-:W-:-:S03]  /*0980*/  MOV R6, R0 ;  /* 0x0000000000067202 */ /* 0x000fc60000000f00 */
[----:B-1----:R-:W2:Y:S04]  /*0990*/  LDG.E R2, desc[UR28][R2.64] ;  /* 0x0000001c02027981 */ /* 0x002ea8000c1e1900 */
[----:B------:R-:W2:Y:S01]  /*09a0*/  LDG.E R7, desc[UR28][R6.64] ;  /* 0x0000001c06077981 */ /* 0x000ea2000c1e1900 */
[----:B------:R-:W-:Y:S01]  /*09b0*/  UIADD3 UR4, UPT, UPT, UR4, 0x1, URZ ;  /* 0x0000000104047890 */ /* 0x000fe2000fffe0ff */
[----:B------:R-:W-:Y:S02]  /*09c0*/  IADD3 R0, P0, PT, R0, 0x4, RZ ;  /* 0x0000000400007810 */ /* 0x000fe40007f1e0ff */
[----:B------:R-:W-:Y:S01]  /*09d0*/  IADD3 R9, PT, PT, R9, UR30, RZ ;  /* 0x0000001e09097c10 */ /* 0x000fe2000fffe0ff */
[----:B------:R-:W-:Y:S01]  /*09e0*/  UISETP.NE.AND UP0, UPT, UR4, URZ, UPT ;  /* 0x000000ff0400728c */ /* 0x000fe2000bf05270 */
[----:B------:R-:W-:Y:S01]  /*09f0*/  IADD3.X R11, PT, PT, RZ, R11, RZ, P0, !PT ;  /* 0x0000000bff0b7210 */ /* 0x000fe200007fe4ff */
[----:B--2---:R-:W-:-:S07]  /*0a00*/  FFMA R18, R7, R2, R18 ;  /* 0x0000000207127223 */ /* 0x004fce0000000012 */
[----:B------:R-:W-:Y:S05]  /*0a10*/  BRA.U UP0, `(.L_x_14) ;  /* 0xfffffffd00d07547 */ /* 0x000fea000b83ffff */
.L_x_13:
[----:B-1----:R-:W-:Y:S01]  /*0a20*/  STG.E desc[UR28][R12.64], R18 ;  /* 0x000000120c007986 */ /* 0x002fe2000c10191c */
[----:B------:R-:W-:Y:S05]  /*0a30*/  EXIT ;  /* 0x000000000000794d */ /* 0x000fea0003800000 */
.L_x_15:
        /* <DEDUP_REMOVED lines=12> */
.L_x_17:


//--------------------- .nv.shared.reserved.0     --------------------------
	.section	.nv.shared.reserved.0,"aw",@nobits
	.weak		__nv_reservedSMEM_offset_0_alias
	.size		__nv_reservedSMEM_offset_0_alias, 0, 64
	.other		__nv_reservedSMEM_offset_0_alias,@"STO_CUDA_RESERVED_SHARED STV_DEFAULT"
__nv_reservedSMEM_offset_0_alias:
	.zero		0
	.zero		64


//--------------------- .nv.constant0._Z17sgemm_tensor_corePK6__halfS1_Pfi --------------------------
	.section	.nv.constant0._Z17sgemm_tensor_corePK6__halfS1_Pfi,"a",@progbits
	.sectionflags	@""
	.align	4
.nv.constant0._Z17sgemm_tensor_corePK6__halfS1_Pfi:
	.zero		924


//--------------------- .nv.constant0._Z15sgemm_cuda_corePKfS0_Pfi --------------------------
	.section	.nv.constant0._Z15sgemm_cuda_corePKfS0_Pfi,"a",@progbits
	.sectionflags	@""
	.align	4
.nv.constant0._Z15sgemm_cuda_corePKfS0_Pfi:
	.zero		924


//--------------------- SYMBOLS --------------------------

	.type		.nv.reservedSmem.offset0,@object
	.size		.nv.reservedSmem.offset0,0x4
